	.headerflags	@"EF_CUDA_TEXMODE_UNIFIED EF_CUDA_64BIT_ADDRESS EF_CUDA_ACCELERATORS EF_CUDA_SM90 EF_CUDA_VIRTUAL_SM(EF_CUDA_SM90)"
	.elftype	@"ET_EXEC"


//--------------------- .nv.info                  --------------------------
	.section	.nv.info,"",@"SHT_CUDA_INFO"
	.align	4


	//----- nvinfo : EIATTR_REGCOUNT
	.align		4
        /*0000*/ 	.byte	0x04, 0x2f
        /*0002*/ 	.short	(.L_1 - .L_0)
	.align		4
.L_0:
        /*0004*/ 	.word	index@(triton_poi_fused_max_pool2d_with_indices_54)
        /*0008*/ 	.word	0x00000050


	//----- nvinfo : EIATTR_MIN_STACK_SIZE
	.align		4
.L_1:
        /*000c*/ 	.byte	0x04, 0x12
        /*000e*/ 	.short	(.L_3 - .L_2)
	.align		4
.L_2:
        /*0010*/ 	.word	index@(triton_poi_fused_max_pool2d_with_indices_54)
        /*0014*/ 	.word	0x00000008


	//----- nvinfo : EIATTR_FRAME_SIZE
	.align		4
.L_3:
        /*0018*/ 	.byte	0x04, 0x11
        /*001a*/ 	.short	(.L_5 - .L_4)
	.align		4
.L_4:
        /*001c*/ 	.word	index@(triton_poi_fused_max_pool2d_with_indices_54)
        /*0020*/ 	.word	0x00000008


	//----- nvinfo : EIATTR_MIN_STACK_SIZE
	.align		4
.L_5:
        /*0024*/ 	.byte	0x04, 0x12
        /*0026*/ 	.short	(.L_7 - .L_6)
	.align		4
.L_6:
        /*0028*/ 	.word	index@(triton_poi_fused_max_pool2d_with_indices_54)
        /*002c*/ 	.word	0x00000008
.L_7:


//--------------------- .nv.info.triton_poi_fused_max_pool2d_with_indices_54 --------------------------
	.section	.nv.info.triton_poi_fused_max_pool2d_with_indices_54,"",@"SHT_CUDA_INFO"
	.sectionflags	@""
	.align	4


	//----- nvinfo : EIATTR_CUDA_API_VERSION
	.align		4
        /*0000*/ 	.byte	0x04, 0x37
        /*0002*/ 	.short	(.L_9 - .L_8)
.L_8:
        /*0004*/ 	.word	0x0000007c


	//----- nvinfo : EIATTR_KPARAM_INFO
	.align		4
.L_9:
        /*0008*/ 	.byte	0x04, 0x17
        /*000a*/ 	.short	(.L_11 - .L_10)
.L_10:
        /*000c*/ 	.word	0x00000000
        /*0010*/ 	.short	0x0003
        /*0012*/ 	.short	0x0018
        /*0014*/ 	.byte	0x00, 0xf0, 0x11, 0x00


	//----- nvinfo : EIATTR_KPARAM_INFO
	.align		4
.L_11:
        /*0018*/ 	.byte	0x04, 0x17
        /*001a*/ 	.short	(.L_13 - .L_12)
.L_12:
        /*001c*/ 	.word	0x00000000
        /*0020*/ 	.short	0x0002
        /*0022*/ 	.short	0x0010
        /*0024*/ 	.byte	0x00, 0xf4, 0x21, 0x00


	//----- nvinfo : EIATTR_KPARAM_INFO
	.align		4
.L_13:
        /*0028*/ 	.byte	0x04, 0x17
        /*002a*/ 	.short	(.L_15 - .L_14)
.L_14:
        /*002c*/ 	.word	0x00000000
        /*0030*/ 	.short	0x0001
        /*0032*/ 	.short	0x0008
        /*0034*/ 	.byte	0x00, 0xf4, 0x21, 0x00


	//----- nvinfo : EIATTR_KPARAM_INFO
	.align		4
.L_15:
        /*0038*/ 	.byte	0x04, 0x17
        /*003a*/ 	.short	(.L_17 - .L_16)
.L_16:
        /*003c*/ 	.word	0x00000000
        /*0040*/ 	.short	0x0000
        /*0042*/ 	.short	0x0000
        /*0044*/ 	.byte	0x00, 0xf4, 0x21, 0x00


	//----- nvinfo : EIATTR_SPARSE_MMA_MASK
	.align		4
.L_17:
        /*0048*/ 	.byte	0x03, 0x50
        /*004a*/ 	.short	0x0000


	//----- nvinfo : EIATTR_MAXREG_COUNT
	.align		4
        /*004c*/ 	.byte	0x03, 0x1b
        /*004e*/ 	.short	0x00ff


	//----- nvinfo : EIATTR_EXIT_INSTR_OFFSETS
	.align		4
        /*0050*/ 	.byte	0x04, 0x1c
        /*0052*/ 	.short	(.L_19 - .L_18)


	//   ....[0]....
.L_18:
        /*0054*/ 	.word	0x00002c10


	//----- nvinfo : EIATTR_REQNTID
	.align		4
.L_19:
        /*0058*/ 	.byte	0x04, 0x10
        /*005a*/ 	.short	(.L_21 - .L_20)
.L_20:
        /*005c*/ 	.word	0x00000080
        /*0060*/ 	.word	0x00000001
        /*0064*/ 	.word	0x00000001


	//----- nvinfo : EIATTR_CBANK_PARAM_SIZE
	.align		4
.L_21:
        /*0068*/ 	.byte	0x03, 0x19
        /*006a*/ 	.short	0x001c


	//----- nvinfo : EIATTR_PARAM_CBANK
	.align		4
        /*006c*/ 	.byte	0x04, 0x0a
        /*006e*/ 	.short	(.L_23 - .L_22)
	.align		4
.L_22:
        /*0070*/ 	.word	index@(.nv.constant0.triton_poi_fused_max_pool2d_with_indices_54)
        /*0074*/ 	.short	0x0210
        /*0076*/ 	.short	0x001c


	//----- nvinfo : EIATTR_SW_WAR
	.align		4
.L_23:
        /*0078*/ 	.byte	0x04, 0x36
        /*007a*/ 	.short	(.L_25 - .L_24)
.L_24:
        /*007c*/ 	.word	0x00000008
.L_25:


//--------------------- .nv.callgraph             --------------------------
	.section	.nv.callgraph,"",@"SHT_CUDA_CALLGRAPH"
	.align	4
	.sectionentsize	8
	.align		4
        /*0000*/ 	.word	0x00000000
	.align		4
        /*0004*/ 	.word	0xffffffff
	.align		4
        /*0008*/ 	.word	0x00000000
	.align		4
        /*000c*/ 	.word	0xfffffffe
	.align		4
        /*0010*/ 	.word	0x00000000
	.align		4
        /*0014*/ 	.word	0xfffffffd
	.align		4
        /*0018*/ 	.word	0x00000000
	.align		4
        /*001c*/ 	.word	0xfffffffc


//--------------------- .text.triton_poi_fused_max_pool2d_with_indices_54 --------------------------
	.section	.text.triton_poi_fused_max_pool2d_with_indices_54,"ax",@progbits
	.sectionflags	@"SHF_BARRIERS=1"
	.align	128
        .global         triton_poi_fused_max_pool2d_with_indices_54
        .type           triton_poi_fused_max_pool2d_with_indices_54,@function
        .size           triton_poi_fused_max_pool2d_with_indices_54,(.L_x_1 - triton_poi_fused_max_pool2d_with_indices_54)
        .other          triton_poi_fused_max_pool2d_with_indices_54,@"STO_CUDA_ENTRY STV_DEFAULT"
triton_poi_fused_max_pool2d_with_indices_54:
.text.triton_poi_fused_max_pool2d_with_indices_54:
[----:B------:R-:W0:Y:S01]  /*0000*/  LDC R1, c[0x0][0x28] ;  /* 0x00000a00ff017b82 */ /* 0x000e220000000800 */
[----:B------:R-:W1:Y:S07]  /*0010*/  S2R R2, SR_TID.X ;  /* 0x0000000000027919 */ /* 0x000e6e0000002100 */
[----:B------:R-:W2:Y:S01]  /*0020*/  LDC.64 R20, c[0x0][0x210] ;  /* 0x00008400ff147b82 */ /* 0x000ea20000000a00 */
[----:B------:R-:W-:Y:S02]  /*0030*/  CS2R R8, SRZ ;  /* 0x0000000000087805 */ /* 0x000fe4000001ff00 */
[----:B------:R-:W-:Y:S01]  /*0040*/  CS2R R10, SRZ ;  /* 0x00000000000a7805 */ /* 0x000fe2000001ff00 */
[----:B------:R-:W3:Y:S01]  /*0050*/  S2R R0, SR_CTAID.X ;  /* 0x0000000000007919 */ /* 0x000ee20000002500 */
[----:B------:R-:W-:-:S02]  /*0060*/  CS2R R12, SRZ ;  /* 0x00000000000c7805 */ /* 0x000fc4000001ff00 */
[----:B------:R-:W-:Y:S01]  /*0070*/  CS2R R14, SRZ ;  /* 0x00000000000e7805 */ /* 0x000fe2000001ff00 */
[----:B------:R-:W-:Y:S01]  /*0080*/  ULDC.64 UR6, c[0x0][0x208] ;  /* 0x0000820000067ab9 */ /* 0x000fe20000000a00 */
[----:B0-----:R-:W-:Y:S01]  /*0090*/  VIADD R1, R1, 0xfffffff8 ;  /* 0xfffffff801017836 */ /* 0x001fe20000000000 */
[----:B------:R-:W-:Y:S01]  /*00a0*/  CS2R R22, SRZ ;  /* 0x0000000000167805 */ /* 0x000fe2000001ff00 */
[----:B------:R-:W0:Y:S01]  /*00b0*/  S2UR UR5, SR_CgaCtaId ;  /* 0x00000000000579c3 */ /* 0x000e220000008800 */
[----:B------:R-:W-:Y:S01]  /*00c0*/  UMOV UR4, 0x400 ;  /* 0x0000040000047882 */ /* 0x000fe20000000000 */
[----:B------:R-:W-:Y:S01]  /*00d0*/  ULDC.64 UR8, c[0x0][0x220] ;  /* 0x0000880000087ab9 */ /* 0x000fe20000000a00 */
[----:B-1----:R-:W-:Y:S02]  /*00e0*/  IMAD.SHL.U32 R24, R2, 0x8, RZ ;  /* 0x0000000802187824 */ /* 0x002fe400078e00ff */
[----:B---3--:R-:W-:-:S03]  /*00f0*/  IMAD.SHL.U32 R34, R0, 0x400, RZ ;  /* 0x0000040000227824 */ /* 0x008fc600078e00ff */
[----:B------:R-:W-:-:S04]  /*0100*/  LOP3.LUT R24, R24, 0x3f8, RZ, 0xc0, !PT ;  /* 0x000003f818187812 */ /* 0x000fc800078ec0ff */
[----:B------:R-:W-:-:S05]  /*0110*/  LOP3.LUT R4, R34, R24, RZ, 0xfc, !PT ;  /* 0x0000001822047212 */ /* 0x000fca00078efcff */
[----:B------:R-:W-:-:S05]  /*0120*/  IMAD.HI R0, R4, 0x4ec4ec4f, RZ ;  /* 0x4ec4ec4f04007827 */ /* 0x000fca00078e02ff */
[----:B------:R-:W-:-:S04]  /*0130*/  SHF.R.U32.HI R3, RZ, 0x1f, R0 ;  /* 0x0000001fff037819 */ /* 0x000fc80000011600 */
[CC--:B------:R-:W-:Y:S02]  /*0140*/  LEA.HI.SX32 R5, R0.reuse, R3.reuse, 0x18 ;  /* 0x0000000300057211 */ /* 0x0c0fe400078fc2ff */
[----:B------:R-:W-:Y:S02]  /*0150*/  LEA.HI.SX32 R0, R0, R3, 0x15 ;  /* 0x0000000300007211 */ /* 0x000fe400078faaff */
[C---:B------:R-:W-:Y:S01]  /*0160*/  LEA.HI R2, R5.reuse, R5, RZ, 0x3 ;  /* 0x0000000505027211 */ /* 0x040fe200078f18ff */
[----:B------:R-:W-:Y:S01]  /*0170*/  IMAD R30, R5, -0x340, R4 ;  /* 0xfffffcc0051e7824 */ /* 0x000fe200078e0204 */
[----:B------:R-:W-:Y:S02]  /*0180*/  LEA.HI R3, R0, R0, RZ, 0x3 ;  /* 0x0000000000037211 */ /* 0x000fe400078f18ff */
[----:B------:R-:W-:Y:S02]  /*0190*/  LOP3.LUT R2, R2, 0xfffffff8, RZ, 0xc0, !PT ;  /* 0xfffffff802027812 */ /* 0x000fe400078ec0ff */
[----:B------:R-:W-:-:S03]  /*01a0*/  LOP3.LUT R3, R3, 0xfffffff8, RZ, 0xc0, !PT ;  /* 0xfffffff803037812 */ /* 0x000fc600078ec0ff */
[----:B------:R-:W-:Y:S02]  /*01b0*/  IMAD.IADD R17, R5, 0x1, -R2 ;  /* 0x0000000105117824 */ /* 0x000fe400078e0a02 */
[C---:B------:R-:W-:Y:S02]  /*01c0*/  IMAD.IADD R18, R0.reuse, 0x1, -R3 ;  /* 0x0000000100127824 */ /* 0x040fe400078e0a03 */
[----:B------:R-:W-:Y:S01]  /*01d0*/  IMAD R29, R0, 0x10, R17 ;  /* 0x00000010001d7824 */ /* 0x000fe200078e0211 */
[----:B------:R-:W-:Y:S02]  /*01e0*/  ISETP.GT.AND P0, PT, R17, RZ, PT ;  /* 0x000000ff1100720c */ /* 0x000fe40003f04270 */
[C---:B------:R-:W-:Y:S01]  /*01f0*/  ISETP.GT.AND P1, PT, R18.reuse, RZ, PT ;  /* 0x000000ff1200720c */ /* 0x040fe20003f24270 */
[----:B------:R-:W-:Y:S01]  /*0200*/  IMAD R29, R29, 0x680, RZ ;  /* 0x000006801d1d7824 */ /* 0x000fe200078e02ff */
[----:B------:R-:W-:Y:S02]  /*0210*/  ISETP.GT.AND P2, PT, R18, RZ, P0 ;  /* 0x000000ff1200720c */ /* 0x000fe40000744270 */
[----:B------:R-:W-:Y:S01]  /*0220*/  ISETP.GT.AND P1, PT, R17, -0x1, P1 ;  /* 0xffffffff1100780c */ /* 0x000fe20000f24270 */
[----:B------:R-:W-:-:S02]  /*0230*/  VIADD R33, R29, 0xffffc8c0 ;  /* 0xffffc8c01d217836 */ /* 0x000fc40000000000 */
[----:B------:R-:W-:Y:S02]  /*0240*/  VIADD R31, R29, 0xffffcc00 ;  /* 0xffffcc001d1f7836 */ /* 0x000fe40000000000 */
[C---:B------:R-:W-:Y:S02]  /*0250*/  IMAD.IADD R2, R30.reuse, 0x1, R33 ;  /* 0x000000011e027824 */ /* 0x040fe400078e0221 */
[----:B------:R-:W-:Y:S02]  /*0260*/  IMAD.IADD R6, R30, 0x1, R31 ;  /* 0x000000011e067824 */ /* 0x000fe400078e021f */
[----:B--2---:R-:W-:-:S04]  /*0270*/  IMAD.WIDE R2, R2, 0x4, R20 ;  /* 0x0000000402027825 */ /* 0x004fc800078e0214 */
[----:B------:R-:W-:Y:S01]  /*0280*/  IMAD.WIDE R6, R6, 0x4, R20 ;  /* 0x0000000406067825 */ /* 0x000fe200078e0214 */
[----:B------:R-:W2:Y:S04]  /*0290*/  @P2 LDG.E.128 R8, desc[UR6][R2.64] ;  /* 0x0000000602082981 */ /* 0x000ea8000c1e1d00 */
[----:B------:R-:W3:Y:S01]  /*02a0*/  @P1 LDG.E.128 R12, desc[UR6][R6.64] ;  /* 0x00000006060c1981 */ /* 0x000ee2000c1e1d00 */
[----:B------:R-:W-:Y:S01]  /*02b0*/  VIADD R35, R29, 0xffffcf40 ;  /* 0xffffcf401d237836 */ /* 0x000fe20000000000 */
[----:B------:R-:W-:Y:S02]  /*02c0*/  CS2R R20, SRZ ;  /* 0x0000000000147805 */ /* 0x000fe4000001ff00 */
[----:B--2---:R-:W-:Y:S02]  /*02d0*/  SEL R19, R8, 0xff800000, P2 ;  /* 0xff80000008137807 */ /* 0x004fe40001000000 */
[----:B------:R-:W-:-:S02]  /*02e0*/  SEL R8, R9, 0xff800000, P2 ;  /* 0xff80000009087807 */ /* 0x000fc40001000000 */
[----:B---3--:R-:W-:Y:S02]  /*02f0*/  SEL R0, R12, 0xff800000, P1 ;  /* 0xff8000000c007807 */ /* 0x008fe40000800000 */
[----:B------:R-:W-:Y:S02]  /*0300*/  SEL R5, R13, 0xff800000, P1 ;  /* 0xff8000000d057807 */ /* 0x000fe40000800000 */
[----:B------:R-:W-:Y:S02]  /*0310*/  FSETP.GT.AND P6, PT, R0, R19, PT ;  /* 0x000000130000720b */ /* 0x000fe40003fc4000 */
[----:B------:R-:W-:Y:S02]  /*0320*/  SEL R9, R10, 0xff800000, P2 ;  /* 0xff8000000a097807 */ /* 0x000fe40001000000 */
[----:B------:R-:W-:Y:S02]  /*0330*/  SEL R14, R14, 0xff800000, P1 ;  /* 0xff8000000e0e7807 */ /* 0x000fe40000800000 */
[----:B------:R-:W-:-:S02]  /*0340*/  FSETP.GT.AND P5, PT, R5, R8, PT ;  /* 0x000000080500720b */ /* 0x000fc40003fa4000 */
[----:B------:R-:W-:Y:S02]  /*0350*/  FSETP.GT.AND P4, PT, R14, R9, PT ;  /* 0x000000090e00720b */ /* 0x000fe40003f84000 */
[C---:B------:R-:W-:Y:S02]  /*0360*/  FSETP.NAN.AND P3, PT, R0.reuse, R0, PT ;  /* 0x000000000000720b */ /* 0x040fe40003f68000 */
[----:B------:R-:W-:Y:S02]  /*0370*/  SEL R2, R11, 0xff800000, P2 ;  /* 0xff8000000b027807 */ /* 0x000fe40001000000 */
[----:B------:R-:W-:Y:S02]  /*0380*/  P2R R10, PR, RZ, 0x20 ;  /* 0x00000020ff0a7803 */ /* 0x000fe40000000000 */
[----:B------:R-:W-:Y:S02]  /*0390*/  P2R R11, PR, RZ, 0x10 ;  /* 0x00000010ff0b7803 */ /* 0x000fe40000000000 */
[----:B------:R-:W-:-:S02]  /*03a0*/  @!P6 SEL R0, R0, R19, P3 ;  /* 0x000000130000e207 */ /* 0x000fc40001800000 */
[----:B------:R-:W-:Y:S01]  /*03b0*/  FSETP.NAN.AND P3, PT, R5, R5, PT ;  /* 0x000000050500720b */ /* 0x000fe20003f68000 */
[----:B------:R1:W-:Y:S01]  /*03c0*/  STL.64 [R1], R10 ;  /* 0x0000000a01007387 */ /* 0x0003e20000100a00 */
[----:B------:R-:W-:Y:S02]  /*03d0*/  SEL R15, R15, 0xff800000, P1 ;  /* 0xff8000000f0f7807 */ /* 0x000fe40000800000 */
[----:B------:R-:W-:Y:S02]  /*03e0*/  @!P5 SEL R5, R5, R8, P3 ;  /* 0x000000080505d207 */ /* 0x000fe40001800000 */
[----:B------:R-:W-:Y:S01]  /*03f0*/  FSETP.NAN.AND P3, PT, R14, R14, PT ;  /* 0x0000000e0e00720b */ /* 0x000fe20003f68000 */
[----:B------:R-:W-:Y:S01]  /*0400*/  VIADD R39, R29, 0xfffffcc0 ;  /* 0xfffffcc01d277836 */ /* 0x000fe20000000000 */
[----:B------:R-:W-:Y:S02]  /*0410*/  ISETP.GT.AND P0, PT, R18, -0x1, P0 ;  /* 0xffffffff1200780c */ /* 0x000fe40000704270 */
[----:B------:R-:W-:-:S02]  /*0420*/  @!P4 SEL R14, R14, R9, P3 ;  /* 0x000000090e0ec207 */ /* 0x000fc40001800000 */
[C---:B------:R-:W-:Y:S01]  /*0430*/  FSETP.GT.AND P4, PT, R15.reuse, R2, PT ;  /* 0x000000020f00720b */ /* 0x040fe20003f84000 */
[----:B-1----:R-:W1:Y:S01]  /*0440*/  LDC.64 R10, c[0x0][0x210] ;  /* 0x00008400ff0a7b82 */ /* 0x002e620000000a00 */
[----:B------:R-:W-:Y:S02]  /*0450*/  FSETP.NAN.AND P3, PT, R15, R15, PT ;  /* 0x0000000f0f00720b */ /* 0x000fe40003f68000 */
[----:B------:R-:W-:Y:S02]  /*0460*/  P2R R8, PR, RZ, 0x10 ;  /* 0x00000010ff087803 */ /* 0x000fe40000000000 */
[----:B------:R-:W-:Y:S01]  /*0470*/  LOP3.LUT R17, R18, R17, RZ, 0xfc, !PT ;  /* 0x0000001112117212 */ /* 0x000fe200078efcff */
[C---:B------:R-:W-:Y:S01]  /*0480*/  VIADD R49, R29.reuse, 0x340 ;  /* 0x000003401d317836 */ /* 0x040fe20000000000 */
[----:B------:R-:W-:Y:S01]  /*0490*/  LOP3.LUT R24, R34, 0x4, R24, 0xfe, !PT ;  /* 0x0000000422187812 */ /* 0x000fe200078efe18 */
[----:B------:R-:W-:Y:S01]  /*04a0*/  VIADD R50, R29, 0x30c0 ;  /* 0x000030c01d327836 */ /* 0x000fe20000000000 */
[----:B------:R-:W-:-:S03]  /*04b0*/  P2R R12, PR, RZ, 0x40 ;  /* 0x00000040ff0c7803 */ /* 0x000fc60000000000 */
[----:B------:R-:W-:Y:S01]  /*04c0*/  @!P4 SEL R15, R15, R2, P3 ;  /* 0x000000020f0fc207 */ /* 0x000fe20001800000 */
[----:B------:R-:W-:-:S04]  /*04d0*/  IMAD.IADD R2, R30, 0x1, R35 ;  /* 0x000000011e027824 */ /* 0x000fc800078e0223 */
[----:B-1----:R-:W-:-:S05]  /*04e0*/  IMAD.WIDE R2, R2, 0x4, R10 ;  /* 0x0000000402027825 */ /* 0x002fca00078e020a */
[----:B------:R1:W2:Y:S02]  /*04f0*/  @P1 LDG.E.128 R20, desc[UR6][R2.64] ;  /* 0x0000000602141981 */ /* 0x0002a4000c1e1d00 */
[----:B-1----:R-:W-:-:S04]  /*0500*/  IMAD.IADD R2, R30, 0x1, R39 ;  /* 0x000000011e027824 */ /* 0x002fc800078e0227 */
[----:B------:R-:W-:Y:S01]  /*0510*/  IMAD.WIDE R2, R2, 0x4, R10 ;  /* 0x0000000402027825 */ /* 0x000fe200078e020a */
[----:B--2---:R-:W-:Y:S02]  /*0520*/  SEL R26, R23, 0xff800000, P1 ;  /* 0xff800000171a7807 */ /* 0x004fe40000800000 */
[----:B------:R-:W-:Y:S02]  /*0530*/  SEL R7, R22, 0xff800000, P1 ;  /* 0xff80000016077807 */ /* 0x000fe40000800000 */
[----:B------:R-:W-:Y:S02]  /*0540*/  CS2R R22, SRZ ;  /* 0x0000000000167805 */ /* 0x000fe4000001ff00 */
[-C--:B------:R-:W-:Y:S02]  /*0550*/  FSETP.NAN.AND P3, PT, R26, R26.reuse, PT ;  /* 0x0000001a1a00720b */ /* 0x080fe40003f68000 */
[----:B------:R-:W-:Y:S02]  /*0560*/  FSETP.GEU.AND P4, PT, R15, R26, PT ;  /* 0x0000001a0f00720b */ /* 0x000fe40003f8e000 */
[----:B------:R-:W-:-:S02]  /*0570*/  SEL R6, R21, 0xff800000, P1 ;  /* 0xff80000015067807 */ /* 0x000fc40000800000 */
[----:B------:R-:W-:-:S07]  /*0580*/  P2R R13, PR, RZ, 0x10 ;  /* 0x00000010ff0d7803 */ /* 0x000fce0000000000 */
[----:B------:R-:W-:Y:S02]  /*0590*/  @!P3 SEL R26, R26, R15, !P4 ;  /* 0x0000000f1a1ab207 */ /* 0x000fe40006000000 */
[-C--:B------:R-:W-:Y:S02]  /*05a0*/  FSETP.NAN.AND P3, PT, R7, R7.reuse, PT ;  /* 0x000000070700720b */ /* 0x080fe40003f68000 */
[----:B------:R-:W-:-:S04]  /*05b0*/  FSETP.GEU.AND P4, PT, R14, R7, PT ;  /* 0x000000070e00720b */ /* 0x000fc80003f8e000 */
[----:B------:R-:W-:-:S07]  /*05c0*/  P2R R16, PR, RZ, 0x10 ;  /* 0x00000010ff107803 */ /* 0x000fce0000000000 */
[----:B------:R-:W-:Y:S02]  /*05d0*/  @!P3 SEL R7, R7, R14, !P4 ;  /* 0x0000000e0707b207 */ /* 0x000fe40006000000 */
[-C--:B------:R-:W-:Y:S02]  /*05e0*/  FSETP.NAN.AND P3, PT, R6, R6.reuse, PT ;  /* 0x000000060600720b */ /* 0x080fe40003f68000 */
[----:B------:R-:W-:-:S04]  /*05f0*/  FSETP.GEU.AND P4, PT, R5, R6, PT ;  /* 0x000000060500720b */ /* 0x000fc80003f8e000 */
[----:B------:R-:W-:-:S07]  /*0600*/  P2R R15, PR, RZ, 0x10 ;  /* 0x00000010ff0f7803 */ /* 0x000fce0000000000 */
[----:B------:R-:W-:Y:S02]  /*0610*/  @!P3 SEL R6, R6, R5, !P4 ;  /* 0x000000050606b207 */ /* 0x000fe40006000000 */
[----:B------:R-:W-:Y:S02]  /*0620*/  SEL R5, R20, 0xff800000, P1 ;  /* 0xff80000014057807 */ /* 0x000fe40000800000 */
[----:B------:R-:W-:Y:S02]  /*0630*/  CS2R R20, SRZ ;  /* 0x0000000000147805 */ /* 0x000fe4000001ff00 */
[-C--:B------:R-:W-:Y:S02]  /*0640*/  FSETP.NAN.AND P3, PT, R5, R5.reuse, PT ;  /* 0x000000050500720b */ /* 0x080fe40003f68000 */
[----:B------:R-:W-:Y:S02]  /*0650*/  FSETP.GEU.AND P4, PT, R0, R5, PT ;  /* 0x000000050000720b */ /* 0x000fe40003f8e000 */
[----:B------:R-:W2:Y:S02]  /*0660*/  @P0 LDG.E.128 R20, desc[UR6][R2.64] ;  /* 0x0000000602140981 */ /* 0x000ea4000c1e1d00 */
[----:B------:R-:W-:-:S07]  /*0670*/  P2R R14, PR, RZ, 0x10 ;  /* 0x00000010ff0e7803 */ /* 0x000fce0000000000 */
[----:B------:R-:W-:Y:S02]  /*0680*/  @!P3 SEL R5, R5, R0, !P4 ;  /* 0x000000000505b207 */ /* 0x000fe40006000000 */
[----:B------:R-:W-:Y:S02]  /*0690*/  ISETP.GT.AND P5, PT, R17, -0x1, PT ;  /* 0xffffffff1100780c */ /* 0x000fe40003fa4270 */
[----:B--2---:R-:W-:-:S04]  /*06a0*/  SEL R28, R20, 0xff800000, P0 ;  /* 0xff800000141c7807 */ /* 0x004fc80000000000 */
[-C--:B------:R-:W-:Y:S02]  /*06b0*/  FSETP.NAN.AND P3, PT, R28, R28.reuse, PT ;  /* 0x0000001c1c00720b */ /* 0x080fe40003f68000 */
[----:B------:R-:W-:-:S11]  /*06c0*/  FSETP.GEU.AND P4, PT, R5, R28, PT ;  /* 0x0000001c0500720b */ /* 0x000fd60003f8e000 */
[----:B------:R-:W-:Y:S02]  /*06d0*/  @!P3 SEL R28, R28, R5, !P4 ;  /* 0x000000051c1cb207 */ /* 0x000fe40006000000 */
[----:B------:R-:W-:-:S04]  /*06e0*/  SEL R5, R21, 0xff800000, P0 ;  /* 0xff80000015057807 */ /* 0x000fc80000000000 */
[-C--:B------:R-:W-:Y:S02]  /*06f0*/  FSETP.NAN.AND P3, PT, R5, R5.reuse, PT ;  /* 0x000000050500720b */ /* 0x080fe40003f68000 */
[----:B------:R-:W-:Y:S02]  /*0700*/  P2R R77, PR, RZ, 0x10 ;  /* 0x00000010ff4d7803 */ /* 0x000fe40000000000 */
[----:B------:R-:W-:Y:S02]  /*0710*/  FSETP.GEU.AND P4, PT, R6, R5, PT ;  /* 0x000000050600720b */ /* 0x000fe40003f8e000 */
[----:B------:R-:W-:-:S07]  /*0720*/  SEL R32, R22, 0xff800000, P0 ;  /* 0xff80000016207807 */ /* 0x000fce0000000000 */
[----:B------:R-:W-:Y:S02]  /*0730*/  @!P3 SEL R5, R5, R6, !P4 ;  /* 0x000000060505b207 */ /* 0x000fe40006000000 */
[-C--:B------:R-:W-:Y:S02]  /*0740*/  FSETP.NAN.AND P3, PT, R32, R32.reuse, PT ;  /* 0x000000202000720b */ /* 0x080fe40003f68000 */
[----:B------:R-:W-:Y:S01]  /*0750*/  P2R R2, PR, RZ, 0x10 ;  /* 0x00000010ff027803 */ /* 0x000fe20000000000 */
[----:B------:R-:W-:Y:S01]  /*0760*/  IMAD.IADD R6, R30, 0x1, R29 ;  /* 0x000000011e067824 */ /* 0x000fe200078e021d */
[----:B------:R-:W-:Y:S02]  /*0770*/  FSETP.GEU.AND P4, PT, R7, R32, PT ;  /* 0x000000200700720b */ /* 0x000fe40003f8e000 */
[----:B------:R-:W-:Y:S02]  /*0780*/  CS2R R20, SRZ ;  /* 0x0000000000147805 */ /* 0x000fe4000001ff00 */
[----:B------:R-:W-:-:S02]  /*0790*/  SEL R9, R23, 0xff800000, P0 ;  /* 0xff80000017097807 */ /* 0x000fc40000000000 */
[----:B------:R-:W-:-:S03]  /*07a0*/  CS2R R22, SRZ ;  /* 0x0000000000167805 */ /* 0x000fc6000001ff00 */
[----:B------:R-:W-:Y:S01]  /*07b0*/  @!P3 SEL R32, R32, R7, !P4 ;  /* 0x000000072020b207 */ /* 0x000fe20006000000 */
[----:B------:R-:W-:-:S05]  /*07c0*/  IMAD.WIDE R6, R6, 0x4, R10 ;  /* 0x0000000406067825 */ /* 0x000fca00078e020a */
[----:B------:R1:W2:Y:S01]  /*07d0*/  @P5 LDG.E.128 R20, desc[UR6][R6.64] ;  /* 0x0000000606145981 */ /* 0x0002a2000c1e1d00 */
[-C--:B------:R-:W-:Y:S02]  /*07e0*/  FSETP.NAN.AND P3, PT, R9, R9.reuse, PT ;  /* 0x000000090900720b */ /* 0x080fe40003f68000 */
[----:B------:R-:W-:Y:S02]  /*07f0*/  P2R R0, PR, RZ, 0x10 ;  /* 0x00000010ff007803 */ /* 0x000fe40000000000 */
[----:B------:R-:W-:-:S09]  /*0800*/  FSETP.GEU.AND P4, PT, R26, R9, PT ;  /* 0x000000091a00720b */ /* 0x000fd20003f8e000 */
[----:B------:R-:W-:Y:S02]  /*0810*/  @!P3 SEL R9, R9, R26, !P4 ;  /* 0x0000001a0909b207 */ /* 0x000fe40006000000 */
[----:B------:R-:W-:Y:S01]  /*0820*/  P2R R3, PR, RZ, 0x10 ;  /* 0x00000010ff037803 */ /* 0x000fe20000000000 */
[----:B-1----:R-:W-:-:S04]  /*0830*/  IMAD.IADD R6, R30, 0x1, R49 ;  /* 0x000000011e067824 */ /* 0x002fc800078e0231 */
[----:B------:R-:W-:Y:S01]  /*0840*/  IMAD.WIDE R6, R6, 0x4, R10 ;  /* 0x0000000406067825 */ /* 0x000fe200078e020a */
        /* <DEDUP_REMOVED lines=11> */
[----:B------:R-:W-:Y:S02]  /*0900*/  P2R R73, PR, RZ, 0x10 ;  /* 0x00000010ff497803 */ /* 0x000fe40000000000 */
[----:B------:R-:W-:Y:S02]  /*0910*/  FSETP.GEU.AND P4, PT, R5, R18, PT ;  /* 0x000000120500720b */ /* 0x000fe40003f8e000 */
[----:B------:R-:W-:-:S07]  /*0920*/  CS2R R22, SRZ ;  /* 0x0000000000167805 */ /* 0x000fce000001ff00 */
[----:B------:R-:W-:Y:S02]  /*0930*/  @!P3 SEL R18, R18, R5, !P4 ;  /* 0x000000051212b207 */ /* 0x000fe40006000000 */
[----:B------:R-:W-:Y:S02]  /*0940*/  SEL R5, R20, 0xff800000, P5 ;  /* 0xff80000014057807 */ /* 0x000fe40002800000 */
[----:B------:R-:W-:-:S06]  /*0950*/  CS2R R20, SRZ ;  /* 0x0000000000147805 */ /* 0x000fcc000001ff00 */
        /* <DEDUP_REMOVED lines=10> */
[----:B------:R-:W-:Y:S02]  /*0a00*/  FSETP.GEU.AND P4, PT, R5, R28, PT ;  /* 0x0000001c0500720b */ /* 0x000fe40003f8e000 */
[----:B------:R-:W-:-:S09]  /*0a10*/  SEL R17, R21, 0xff800000, P5 ;  /* 0xff80000015117807 */ /* 0x000fd20002800000 */
[----:B------:R-:W-:Y:S02]  /*0a20*/  @!P3 SEL R28, R28, R5, !P4 ;  /* 0x000000051c1cb207 */ /* 0x000fe40006000000 */
[-C--:B------:R-:W-:Y:S02]  /*0a30*/  FSETP.NAN.AND P3, PT, R17, R17.reuse, PT ;  /* 0x000000111100720b */ /* 0x080fe40003f68000 */
[----:B------:R-:W-:Y:S02]  /*0a40*/  P2R R69, PR, RZ, 0x10 ;  /* 0x00000010ff457803 */ /* 0x000fe40000000000 */
[----:B------:R-:W-:Y:S02]  /*0a50*/  FSETP.GEU.AND P4, PT, R18, R17, PT ;  /* 0x000000111200720b */ /* 0x000fe40003f8e000 */
[----:B------:R-:W-:Y:S02]  /*0a60*/  CS2R R20, SRZ ;  /* 0x0000000000147805 */ /* 0x000fe4000001ff00 */
[----:B------:R-:W-:-:S05]  /*0a70*/  SEL R5, R23, 0xff800000, P5 ;  /* 0xff80000017057807 */ /* 0x000fca0002800000 */
[----:B------:R-:W-:Y:S02]  /*0a80*/  @!P3 SEL R17, R17, R18, !P4 ;  /* 0x000000121111b207 */ /* 0x000fe40006000000 */
[----:B------:R-:W-:Y:S02]  /*0a90*/  SEL R18, R22, 0xff800000, P5 ;  /* 0xff80000016127807 */ /* 0x000fe40002800000 */
[----:B------:R-:W-:-:S06]  /*0aa0*/  CS2R R22, SRZ ;  /* 0x0000000000167805 */ /* 0x000fcc000001ff00 */
[----:B------:R-:W2:Y:S01]  /*0ab0*/  @P0 LDG.E.128 R20, desc[UR6][R6.64] ;  /* 0x0000000606140981 */ /* 0x000ea2000c1e1d00 */
[-C--:B------:R-:W-:Y:S02]  /*0ac0*/  FSETP.NAN.AND P3, PT, R18, R18.reuse, PT ;  /* 0x000000121200720b */ /* 0x080fe40003f68000 */
[----:B------:R-:W-:Y:S02]  /*0ad0*/  P2R R66, PR, RZ, 0x10 ;  /* 0x00000010ff427803 */ /* 0x000fe40000000000 */
[----:B------:R-:W-:-:S09]  /*0ae0*/  FSETP.GEU.AND P4, PT, R9, R18, PT ;  /* 0x000000120900720b */ /* 0x000fd20003f8e000 */
[----:B------:R-:W-:Y:S02]  /*0af0*/  @!P3 SEL R18, R18, R9, !P4 ;  /* 0x000000091212b207 */ /* 0x000fe40006000000 */
[-C--:B------:R-:W-:Y:S02]  /*0b00*/  FSETP.NAN.AND P3, PT, R5, R5.reuse, PT ;  /* 0x000000050500720b */ /* 0x080fe40003f68000 */
[----:B------:R-:W-:Y:S02]  /*0b10*/  P2R R67, PR, RZ, 0x10 ;  /* 0x00000010ff437803 */ /* 0x000fe40000000000 */
[----:B------:R-:W-:-:S09]  /*0b20*/  FSETP.GEU.AND P4, PT, R26, R5, PT ;  /* 0x000000051a00720b */ /* 0x000fd20003f8e000 */
[----:B------:R-:W-:Y:S02]  /*0b30*/  @!P3 SEL R5, R5, R26, !P4 ;  /* 0x0000001a0505b207 */ /* 0x000fe40006000000 */
[----:B------:R-:W-:Y:S01]  /*0b40*/  P2R R68, PR, RZ, 0x10 ;  /* 0x00000010ff447803 */ /* 0x000fe20000000000 */
[----:B------:R-:W-:-:S04]  /*0b50*/  VIADD R9, R29, 0x3400 ;  /* 0x000034001d097836 */ /* 0x000fc80000000000 */
[----:B------:R-:W-:Y:S01]  /*0b60*/  IMAD.IADD R9, R30, 0x1, R9 ;  /* 0x000000011e097824 */ /* 0x000fe200078e0209 */
        /* <DEDUP_REMOVED lines=13> */
[----:B------:R-:W-:Y:S01]  /*0c40*/  CS2R R22, SRZ ;  /* 0x0000000000167805 */ /* 0x000fe2000001ff00 */
[----:B------:R-:W-:-:S06]  /*0c50*/  IMAD.WIDE R18, R9, 0x4, R10 ;  /* 0x0000000409127825 */ /* 0x000fcc00078e020a */
        /* <DEDUP_REMOVED lines=8> */
[----:B------:R-:W-:Y:S02]  /*0ce0*/  P2R R7, PR, RZ, 0x10 ;  /* 0x00000010ff077803 */ /* 0x000fe40000000000 */
[----:B--2---:R-:W-:-:S04]  /*0cf0*/  SEL R25, R20, 0xff800000, P5 ;  /* 0xff80000014197807 */ /* 0x004fc80002800000 */
[-C--:B------:R-:W-:Y:S02]  /*0d00*/  FSETP.NAN.AND P3, PT, R25, R25.reuse, PT ;  /* 0x000000191900720b */ /* 0x080fe40003f68000 */
[----:B------:R-:W-:Y:S02]  /*0d10*/  FSETP.GEU.AND P4, PT, R17, R25, PT ;  /* 0x000000191100720b */ /* 0x000fe40003f8e000 */
[----:B------:R-:W-:-:S09]  /*0d20*/  SEL R27, R21, 0xff800000, P5 ;  /* 0xff800000151b7807 */ /* 0x000fd20002800000 */
[----:B------:R-:W-:Y:S02]  /*0d30*/  @!P3 SEL R25, R25, R17, !P4 ;  /* 0x000000111919b207 */ /* 0x000fe40006000000 */
[-C--:B------:R-:W-:Y:S02]  /*0d40*/  FSETP.NAN.AND P3, PT, R27, R27.reuse, PT ;  /* 0x0000001b1b00720b */ /* 0x080fe40003f68000 */
[----:B------:R-:W-:Y:S02]  /*0d50*/  P2R R9, PR, RZ, 0x10 ;  /* 0x00000010ff097803 */ /* 0x000fe40000000000 */
[----:B------:R-:W-:-:S09]  /*0d60*/  FSETP.GEU.AND P4, PT, R26, R27, PT ;  /* 0x0000001b1a00720b */ /* 0x000fd20003f8e000 */
[----:B------:R-:W-:Y:S02]  /*0d70*/  @!P3 SEL R27, R27, R26, !P4 ;  /* 0x0000001a1b1bb207 */ /* 0x000fe40006000000 */
[----:B------:R-:W-:-:S04]  /*0d80*/  SEL R26, R22, 0xff800000, P5 ;  /* 0xff800000161a7807 */ /* 0x000fc80002800000 */
[-C--:B------:R-:W-:Y:S01]  /*0d90*/  FSETP.NAN.AND P3, PT, R26, R26.reuse, PT ;  /* 0x0000001a1a00720b */ /* 0x080fe20003f68000 */
[----:B------:R-:W-:Y:S01]  /*0da0*/  IMAD.HI R20, R24, 0x4ec4ec4f, RZ ;  /* 0x4ec4ec4f18147827 */ /* 0x000fe200078e02ff */
[----:B------:R-:W-:Y:S02]  /*0db0*/  P2R R17, PR, RZ, 0x10 ;  /* 0x00000010ff117803 */ /* 0x000fe40000000000 */
[----:B------:R-:W-:Y:S02]  /*0dc0*/  FSETP.GEU.AND P4, PT, R37, R26, PT ;  /* 0x0000001a2500720b */ /* 0x000fe40003f8e000 */
[----:B------:R-:W-:Y:S02]  /*0dd0*/  SEL R19, R23, 0xff800000, P5 ;  /* 0xff80000017137807 */ /* 0x000fe40002800000 */
[----:B------:R-:W-:-:S05]  /*0de0*/  SHF.R.U32.HI R21, RZ, 0x1f, R20 ;  /* 0x0000001fff157819 */ /* 0x000fca0000011614 */
[----:B------:R-:W-:Y:S02]  /*0df0*/  @!P3 SEL R26, R26, R37, !P4 ;  /* 0x000000251a1ab207 */ /* 0x000fe40006000000 */
[----:B------:R-:W-:Y:S02]  /*0e00*/  FSETP.NAN.AND P3, PT, R19, R19, PT ;  /* 0x000000131300720b */ /* 0x000fe40003f68000 */
[----:B------:R-:W-:Y:S02]  /*0e10*/  LEA.HI.SX32 R21, R20, R21, 0x18 ;  /* 0x0000001514157211 */ /* 0x000fe400078fc2ff */
[----:B------:R-:W-:-:S03]  /*0e20*/  P2R R18, PR, RZ, 0x10 ;  /* 0x00000010ff127803 */ /* 0x000fc60000000000 */
[----:B------:R-:W-:Y:S01]  /*0e30*/  IMAD R24, R21, -0x340, R24 ;  /* 0xfffffcc015187824 */ /* 0x000fe200078e0218 */
[----:B------:R-:W-:-:S03]  /*0e40*/  FSETP.GEU.AND P4, PT, R32, R19, PT ;  /* 0x000000132000720b */ /* 0x000fc60003f8e000 */
[----:B------:R-:W-:Y:S01]  /*0e50*/  IMAD.IADD R33, R24, 0x1, R33 ;  /* 0x0000000118217824 */ /* 0x000fe200078e0221 */
[----:B------:R-:W-:Y:S02]  /*0e60*/  CS2R R20, SRZ ;  /* 0x0000000000147805 */ /* 0x000fe4000001ff00 */
[----:B------:R-:W-:Y:S02]  /*0e70*/  @!P3 SEL R19, R19, R32, !P4 ;  /* 0x000000201313b207 */ /* 0x000fe40006000000 */
[----:B------:R-:W-:Y:S01]  /*0e80*/  CS2R R22, SRZ ;  /* 0x0000000000167805 */ /* 0x000fe2000001ff00 */
[----:B------:R-:W-:-:S05]  /*0e90*/  IMAD.WIDE R32, R33, 0x4, R10 ;  /* 0x0000000421207825 */ /* 0x000fca00078e020a */
[----:B------:R1:W2:Y:S01]  /*0ea0*/  @P2 LDG.E.128 R20, desc[UR6][R32.64] ;  /* 0x0000000620142981 */ /* 0x0002a2000c1e1d00 */
[----:B------:R-:W-:-:S04]  /*0eb0*/  IMAD.IADD R31, R24, 0x1, R31 ;  /* 0x00000001181f7824 */ /* 0x000fc800078e021f */
[----:B-1----:R-:W-:Y:S01]  /*0ec0*/  IMAD.WIDE R32, R31, 0x4, R10 ;  /* 0x000000041f207825 */ /* 0x002fe200078e020a */
[----:B--2---:R-:W-:Y:S02]  /*0ed0*/  SEL R37, R20, 0xff800000, P2 ;  /* 0xff80000014257807 */ /* 0x004fe40001000000 */
[----:B------:R-:W-:Y:S02]  /*0ee0*/  SEL R34, R21, 0xff800000, P2 ;  /* 0xff80000015227807 */ /* 0x000fe40001000000 */
[----:B------:R-:W-:Y:S02]  /*0ef0*/  CS2R R20, SRZ ;  /* 0x0000000000147805 */ /* 0x000fe4000001ff00 */
[----:B------:R-:W-:Y:S02]  /*0f00*/  SEL R43, R22, 0xff800000, P2 ;  /* 0xff800000162b7807 */ /* 0x000fe40001000000 */
[----:B------:R-:W-:Y:S02]  /*0f10*/  SEL R45, R23, 0xff800000, P2 ;  /* 0xff800000172d7807 */ /* 0x000fe40001000000 */
[----:B------:R-:W-:-:S06]  /*0f20*/  CS2R R22, SRZ ;  /* 0x0000000000167805 */ /* 0x000fcc000001ff00 */
[----:B------:R-:W2:Y:S01]  /*0f30*/  @P1 LDG.E.128 R20, desc[UR6][R32.64] ;  /* 0x0000000620141981 */ /* 0x000ea2000c1e1d00 */
[----:B------:R-:W-:Y:S01]  /*0f40*/  P2R R28, PR, RZ, 0x10 ;  /* 0x00000010ff1c7803 */ /* 0x000fe20000000000 */
[----:B------:R-:W-:Y:S01]  /*0f50*/  IMAD.IADD R36, R24, 0x1, R35 ;  /* 0x0000000118247824 */ /* 0x000fe200078e0223 */
[----:B--2---:R-:W-:Y:S02]  /*0f60*/  SEL R41, R21, 0xff800000, P1 ;  /* 0xff80000015297807 */ /* 0x004fe40000800000 */
[----:B------:R-:W-:Y:S02]  /*0f70*/  SEL R42, R22, 0xff800000, P1 ;  /* 0xff800000162a7807 */ /* 0x000fe40000800000 */
[C---:B------:R-:W-:Y:S02]  /*0f80*/  FSETP.GT.AND P4, PT, R41.reuse, R34, PT ;  /* 0x000000222900720b */ /* 0x040fe40003f84000 */
[----:B------:R-:W-:Y:S02]  /*0f90*/  FSETP.GT.AND P3, PT, R42, R43, PT ;  /* 0x0000002b2a00720b */ /* 0x000fe40003f64000 */
[----:B------:R-:W-:-:S02]  /*0fa0*/  FSETP.NAN.AND P2, PT, R41, R41, PT ;  /* 0x000000292900720b */ /* 0x000fc40003f48000 */
[----:B------:R-:W-:Y:S02]  /*0fb0*/  SEL R38, R23, 0xff800000, P1 ;  /* 0xff80000017267807 */ /* 0x000fe40000800000 */
[----:B------:R-:W-:-:S05]  /*0fc0*/  P2R R32, PR, RZ, 0x8 ;  /* 0x00000008ff207803 */ /* 0x000fca0000000000 */
[----:B------:R-:W-:Y:S02]  /*0fd0*/  @!P4 SEL R41, R41, R34, P2 ;  /* 0x000000222929c207 */ /* 0x000fe40001000000 */
[----:B------:R-:W-:-:S04]  /*0fe0*/  FSETP.NAN.AND P2, PT, R42, R42, PT ;  /* 0x0000002a2a00720b */ /* 0x000fc80003f48000 */
[----:B------:R-:W-:Y:S02]  /*0ff0*/  @!P3 SEL R42, R42, R43, P2 ;  /* 0x0000002b2a2ab207 */ /* 0x000fe40001000000 */
[C---:B------:R-:W-:Y:S02]  /*1000*/  FSETP.GT.AND P3, PT, R38.reuse, R45, PT ;  /* 0x0000002d2600720b */ /* 0x040fe40003f64000 */
[----:B------:R-:W-:Y:S02]  /*1010*/  FSETP.NAN.AND P2, PT, R38, R38, PT ;  /* 0x000000262600720b */ /* 0x000fe40003f48000 */
[----:B------:R-:W-:Y:S02]  /*1020*/  SEL R40, R20, 0xff800000, P1 ;  /* 0xff80000014287807 */ /* 0x000fe40000800000 */
[----:B------:R-:W-:-:S07]  /*1030*/  P2R R33, PR, RZ, 0x8 ;  /* 0x00000008ff217803 */ /* 0x000fce0000000000 */
[----:B------:R-:W-:Y:S02]  /*1040*/  @!P3 SEL R38, R38, R45, P2 ;  /* 0x0000002d2626b207 */ /* 0x000fe40001000000 */
[C---:B------:R-:W-:Y:S02]  /*1050*/  FSETP.GT.AND P3, PT, R40.reuse, R37, PT ;  /* 0x000000252800720b */ /* 0x040fe40003f64000 */
[----:B------:R-:W-:Y:S02]  /*1060*/  FSETP.NAN.AND P2, PT, R40, R40, PT ;  /* 0x000000282800720b */ /* 0x000fe40003f48000 */
[----:B------:R-:W-:Y:S02]  /*1070*/  CS2R R20, SRZ ;  /* 0x0000000000147805 */ /* 0x000fe4000001ff00 */
[----:B------:R-:W-:-:S07]  /*1080*/  CS2R R22, SRZ ;  /* 0x0000000000167805 */ /* 0x000fce000001ff00 */
[----:B------:R-:W-:Y:S01]  /*1090*/  @!P3 SEL R40, R40, R37, P2 ;  /* 0x000000252828b207 */ /* 0x000fe20001000000 */
[----:B------:R-:W-:-:S05]  /*10a0*/  IMAD.WIDE R36, R36, 0x4, R10 ;  /* 0x0000000424247825 */ /* 0x000fca00078e020a */
[----:B------:R-:W2:Y:S01]  /*10b0*/  @P1 LDG.E.128 R20, desc[UR6][R36.64] ;  /* 0x0000000624141981 */ /* 0x000ea2000c1e1d00 */
[----:B------:R-:W-:Y:S02]  /*10c0*/  P2R R34, PR, RZ, 0x8 ;  /* 0x00000008ff227803 */ /* 0x000fe40000000000 */
[----:B--2---:R-:W-:Y:S02]  /*10d0*/  SEL R47, R23, 0xff800000, P1 ;  /* 0xff800000172f7807 */ /* 0x004fe40000800000 */
[----:B------:R-:W-:Y:S02]  /*10e0*/  SEL R43, R20, 0xff800000, P1 ;  /* 0xff800000142b7807 */ /* 0x000fe40000800000 */
[----:B------:R-:W-:Y:S02]  /*10f0*/  SEL R44, R21, 0xff800000, P1 ;  /* 0xff800000152c7807 */ /* 0x000fe40000800000 */
[----:B------:R-:W-:Y:S02]  /*1100*/  SEL R45, R22, 0xff800000, P1 ;  /* 0xff800000162d7807 */ /* 0x000fe40000800000 */
[----:B------:R-:W-:-:S02]  /*1110*/  FSETP.NAN.AND P1, PT, R47, R47, PT ;  /* 0x0000002f2f00720b */ /* 0x000fc40003f28000 */
[----:B------:R-:W-:-:S11]  /*1120*/  FSETP.GEU.AND P3, PT, R38, R47, PT ;  /* 0x0000002f2600720b */ /* 0x000fd60003f6e000 */
[----:B------:R-:W-:Y:S02]  /*1130*/  @!P1 SEL R47, R47, R38, !P3 ;  /* 0x000000262f2f9207 */ /* 0x000fe40005800000 */
[-C--:B------:R-:W-:Y:S02]  /*1140*/  FSETP.NAN.AND P1, PT, R45, R45.reuse, PT ;  /* 0x0000002d2d00720b */ /* 0x080fe40003f28000 */
[----:B------:R-:W-:-:S11]  /*1150*/  FSETP.GEU.AND P2, PT, R42, R45, PT ;  /* 0x0000002d2a00720b */ /* 0x000fd60003f4e000 */
[----:B------:R-:W-:Y:S02]  /*1160*/  @!P1 SEL R45, R45, R42, !P2 ;  /* 0x0000002a2d2d9207 */ /* 0x000fe40005000000 */
[-C--:B------:R-:W-:Y:S02]  /*1170*/  FSETP.NAN.AND P1, PT, R43, R43.reuse, PT ;  /* 0x0000002b2b00720b */ /* 0x080fe40003f28000 */
[----:B------:R-:W-:Y:S02]  /*1180*/  P2R R38, PR, RZ, 0x4 ;  /* 0x00000004ff267803 */ /* 0x000fe40000000000 */
[----:B------:R-:W-:-:S09]  /*1190*/  FSETP.GEU.AND P2, PT, R40, R43, PT ;  /* 0x0000002b2800720b */ /* 0x000fd20003f4e000 */
[----:B------:R-:W-:Y:S02]  /*11a0*/  @!P1 SEL R43, R43, R40, !P2 ;  /* 0x000000282b2b9207 */ /* 0x000fe40005000000 */
[-C--:B------:R-:W-:Y:S02]  /*11b0*/  FSETP.NAN.AND P1, PT, R44, R44.reuse, PT ;  /* 0x0000002c2c00720b */ /* 0x080fe40003f28000 */
[----:B------:R-:W-:Y:S01]  /*11c0*/  P2R R35, PR, RZ, 0x4 ;  /* 0x00000004ff237803 */ /* 0x000fe20000000000 */
[----:B------:R-:W-:Y:S01]  /*11d0*/  IMAD.IADD R40, R24, 0x1, R39 ;  /* 0x0000000118287824 */ /* 0x000fe200078e0227 */
[----:B------:R-:W-:Y:S02]  /*11e0*/  FSETP.GEU.AND P2, PT, R41, R44, PT ;  /* 0x0000002c2900720b */ /* 0x000fe40003f4e000 */
[----:B------:R-:W-:Y:S02]  /*11f0*/  CS2R R20, SRZ ;  /* 0x0000000000147805 */ /* 0x000fe4000001ff00 */
[----:B------:R-:W-:-:S05]  /*1200*/  CS2R R22, SRZ ;  /* 0x0000000000167805 */ /* 0x000fca000001ff00 */
[----:B------:R-:W-:Y:S01]  /*1210*/  @!P1 SEL R44, R44, R41, !P2 ;  /* 0x000000292c2c9207 */ /* 0x000fe20005000000 */
[----:B------:R-:W-:-:S05]  /*1220*/  IMAD.WIDE R40, R40, 0x4, R10 ;  /* 0x0000000428287825 */ /* 0x000fca00078e020a */
[----:B------:R1:W2:Y:S01]  /*1230*/  @P0 LDG.E.128 R20, desc[UR6][R40.64] ;  /* 0x0000000628140981 */ /* 0x0002a2000c1e1d00 */
        /* <DEDUP_REMOVED lines=20> */
[----:B------:R1:W2:Y:S02]  /*1380*/  @P5 LDG.E.128 R20, desc[UR6][R40.64] ;  /* 0x0000000628145981 */ /* 0x0002a4000c1e1d00 */
[----:B-1----:R-:W-:-:S04]  /*1390*/  IMAD.IADD R40, R24, 0x1, R49 ;  /* 0x0000000118287824 */ /* 0x002fc800078e0231 */
[----:B------:R-:W-:Y:S01]  /*13a0*/  IMAD.WIDE R40, R40, 0x4, R10 ;  /* 0x0000000428287825 */ /* 0x000fe200078e020a */
[-C--:B------:R-:W-:Y:S02]  /*13b0*/  FSETP.NAN.AND P1, PT, R45, R45.reuse, PT ;  /* 0x0000002d2d00720b */ /* 0x080fe40003f28000 */
[----:B------:R-:W-:Y:S02]  /*13c0*/  P2R R42, PR, RZ, 0x4 ;  /* 0x00000004ff2a7803 */ /* 0x000fe40000000000 */
[----:B------:R-:W-:-:S09]  /*13d0*/  FSETP.GEU.AND P2, PT, R47, R45, PT ;  /* 0x0000002d2f00720b */ /* 0x000fd20003f4e000 */
[----:B------:R-:W-:Y:S02]  /*13e0*/  @!P1 SEL R45, R45, R47, !P2 ;  /* 0x0000002f2d2d9207 */ /* 0x000fe40005000000 */
[----:B--2---:R-:W-:Y:S02]  /*13f0*/  SEL R54, R23, 0xff800000, P5 ;  /* 0xff80000017367807 */ /* 0x004fe40002800000 */
[----:B------:R-:W-:Y:S02]  /*1400*/  SEL R53, R22, 0xff800000, P5 ;  /* 0xff80000016357807 */ /* 0x000fe40002800000 */
[----:B------:R-:W-:Y:S02]  /*1410*/  CS2R R22, SRZ ;  /* 0x0000000000167805 */ /* 0x000fe4000001ff00 */
[----:B------:R-:W-:Y:S02]  /*1420*/  SEL R58, R21, 0xff800000, P5 ;  /* 0xff800000153a7807 */ /* 0x000fe40002800000 */
[----:B------:R-:W-:-:S02]  /*1430*/  SEL R52, R20, 0xff800000, P5 ;  /* 0xff80000014347807 */ /* 0x000fc40002800000 */
[----:B------:R-:W-:-:S06]  /*1440*/  CS2R R20, SRZ ;  /* 0x0000000000147805 */ /* 0x000fcc000001ff00 */
[----:B------:R1:W2:Y:S01]  /*1450*/  @P5 LDG.E.128 R20, desc[UR6][R40.64] ;  /* 0x0000000628145981 */ /* 0x0002a2000c1e1d00 */
        /* <DEDUP_REMOVED lines=8> */
[-C--:B------:R-:W-:Y:S02]  /*14e0*/  FSETP.NAN.AND P1, PT, R58, R58.reuse, PT ;  /* 0x0000003a3a00720b */ /* 0x080fe40003f28000 */
[----:B------:R-:W-:Y:S02]  /*14f0*/  P2R R45, PR, RZ, 0x4 ;  /* 0x00000004ff2d7803 */ /* 0x000fe40000000000 */
[----:B------:R-:W-:Y:S01]  /*1500*/  FSETP.GEU.AND P2, PT, R55, R58, PT ;  /* 0x0000003a3700720b */ /* 0x000fe20003f4e000 */
[----:B-1----:R-:W-:-:S04]  /*1510*/  IMAD.IADD R40, R24, 0x1, R50 ;  /* 0x0000000118287824 */ /* 0x002fc800078e0232 */
[----:B------:R-:W-:-:S04]  /*1520*/  IMAD.WIDE R40, R40, 0x4, R10 ;  /* 0x0000000428287825 */ /* 0x000fc800078e020a */
[----:B------:R-:W-:Y:S02]  /*1530*/  @!P1 SEL R58, R58, R55, !P2 ;  /* 0x000000373a3a9207 */ /* 0x000fe40005000000 */
[----:B--2---:R-:W-:Y:S02]  /*1540*/  SEL R57, R20, 0xff800000, P5 ;  /* 0xff80000014397807 */ /* 0x004fe40002800000 */
[----:B------:R-:W-:Y:S02]  /*1550*/  SEL R56, R21, 0xff800000, P5 ;  /* 0xff80000015387807 */ /* 0x000fe40002800000 */
[----:B------:R-:W-:Y:S02]  /*1560*/  CS2R R20, SRZ ;  /* 0x0000000000147805 */ /* 0x000fe4000001ff00 */
[----:B------:R-:W-:Y:S02]  /*1570*/  SEL R62, R22, 0xff800000, P5 ;  /* 0xff800000163e7807 */ /* 0x000fe40002800000 */
[----:B------:R-:W-:-:S02]  /*1580*/  SEL R55, R23, 0xff800000, P5 ;  /* 0xff80000017377807 */ /* 0x000fc40002800000 */
        /* <DEDUP_REMOVED lines=16> */
[----:B------:R-:W-:Y:S02]  /*1690*/  FSETP.GEU.AND P2, PT, R53, R62, PT ;  /* 0x0000003e3500720b */ /* 0x000fe40003f4e000 */
[----:B--2---:R-:W-:Y:S01]  /*16a0*/  SEL R58, R21, 0xff800000, P0 ;  /* 0xff800000153a7807 */ /* 0x004fe20000000000 */
[----:B------:R-:W-:Y:S01]  /*16b0*/  VIADD R21, R29, 0x3400 ;  /* 0x000034001d157836 */ /* 0x000fe20000000000 */
[----:B------:R-:W-:-:S03]  /*16c0*/  SEL R70, R23, 0xff800000, P0 ;  /* 0xff80000017467807 */ /* 0x000fc60000000000 */
[----:B------:R-:W-:Y:S01]  /*16d0*/  IMAD.IADD R40, R24, 0x1, R21 ;  /* 0x0000000118287824 */ /* 0x000fe200078e0215 */
[----:B------:R-:W-:Y:S02]  /*16e0*/  SEL R60, R20, 0xff800000, P0 ;  /* 0xff800000143c7807 */ /* 0x000fe40000000000 */
[----:B------:R-:W-:Y:S02]  /*16f0*/  CS2R R20, SRZ ;  /* 0x0000000000147805 */ /* 0x000fe4000001ff00 */
[----:B------:R-:W-:Y:S02]  /*1700*/  SEL R59, R22, 0xff800000, P0 ;  /* 0xff800000163b7807 */ /* 0x000fe40000000000 */
[----:B------:R-:W-:Y:S01]  /*1710*/  CS2R R22, SRZ ;  /* 0x0000000000167805 */ /* 0x000fe2000001ff00 */
[----:B------:R-:W-:-:S05]  /*1720*/  IMAD.WIDE R40, R40, 0x4, R10 ;  /* 0x0000000428287825 */ /* 0x000fca00078e020a */
[----:B------:R-:W2:Y:S01]  /*1730*/  @P5 LDG.E.128 R20, desc[UR6][R40.64] ;  /* 0x0000000628145981 */ /* 0x000ea2000c1e1d00 */
[----:B------:R-:W-:Y:S02]  /*1740*/  @!P1 SEL R62, R62, R53, !P2 ;  /* 0x000000353e3e9207 */ /* 0x000fe40005000000 */
[-C--:B------:R-:W-:Y:S02]  /*1750*/  FSETP.NAN.AND P1, PT, R55, R55.reuse, PT ;  /* 0x000000373700720b */ /* 0x080fe40003f28000 */
[----:B------:R-:W-:Y:S02]  /*1760*/  P2R R52, PR, RZ, 0x4 ;  /* 0x00000004ff347803 */ /* 0x000fe40000000000 */
[----:B------:R-:W-:Y:S02]  /*1770*/  FSETP.NAN.AND P0, PT, R70, R70, PT ;  /* 0x000000464600720b */ /* 0x000fe40003f08000 */
[----:B------:R-:W-:-:S04]  /*1780*/  FSETP.GEU.AND P2, PT, R54, R55, PT ;  /* 0x000000373600720b */ /* 0x000fc80003f4e000 */
[----:B------:R-:W-:-:S03]  /*1790*/  P2R R53, PR, RZ, 0x4 ;  /* 0x00000004ff357803 */ /* 0x000fc60000000000 */
[----:B------:R-:W-:-:S04]  /*17a0*/  @!P1 SEL R55, R55, R54, !P2 ;  /* 0x0000003637379207 */ /* 0x000fc80005000000 */
[----:B------:R-:W-:-:S04]  /*17b0*/  FSETP.GEU.AND P2, PT, R55, R70, PT ;  /* 0x000000463700720b */ /* 0x000fc80003f4e000 */
        /* <DEDUP_REMOVED lines=12> */
[----:B------:R-:W-:Y:S02]  /*1880*/  P2R R54, PR, RZ, 0x4 ;  /* 0x00000004ff367803 */ /* 0x000fe40000000000 */
[----:B------:R-:W-:Y:S02]  /*1890*/  P2R R37, PR, RZ, 0x8 ;  /* 0x00000008ff257803 */ /* 0x000fe40000000000 */
[----:B------:R-:W-:Y:S02]  /*18a0*/  P2R R56, PR, RZ, 0x2 ;  /* 0x00000002ff387803 */ /* 0x000fe40000000000 */
[----:B------:R-:W-:Y:S02]  /*18b0*/  P2R R31, PR, RZ, 0x10 ;  /* 0x00000010ff1f7803 */ /* 0x000fe40000000000 */
[----:B--2---:R-:W-:-:S04]  /*18c0*/  SEL R61, R20, 0xff800000, P5 ;  /* 0xff800000143d7807 */ /* 0x004fc80002800000 */
[-C--:B------:R-:W-:Y:S02]  /*18d0*/  FSETP.NAN.AND P0, PT, R61, R61.reuse, PT ;  /* 0x0000003d3d00720b */ /* 0x080fe40003f08000 */
[----:B------:R-:W-:Y:S02]  /*18e0*/  FSETP.GEU.AND P2, PT, R60, R61, PT ;  /* 0x0000003d3c00720b */ /* 0x000fe40003f4e000 */
[----:B------:R-:W-:-:S09]  /*18f0*/  SEL R62, R21, 0xff800000, P5 ;  /* 0xff800000153e7807 */ /* 0x000fd20002800000 */
[----:B------:R-:W-:Y:S02]  /*1900*/  @!P0 SEL R61, R61, R60, !P2 ;  /* 0x0000003c3d3d8207 */ /* 0x000fe40005000000 */
[----:B------:R-:W-:Y:S02]  /*1910*/  FSETP.NAN.AND P0, PT, R62, R62, PT ;  /* 0x0000003e3e00720b */ /* 0x000fe40003f08000 */
[----:B------:R-:W-:-:S04]  /*1920*/  SEL R60, R22, 0xff800000, P5 ;  /* 0xff800000163c7807 */ /* 0x000fc80002800000 */
[----:B------:R-:W-:Y:S02]  /*1930*/  FSETP.NAN.AND P3, PT, R60, R60, PT ;  /* 0x0000003c3c00720b */ /* 0x000fe40003f68000 */
[----:B------:R-:W-:Y:S02]  /*1940*/  FSETP.GEU.AND P1, PT, R58, R62, PT ;  /* 0x0000003e3a00720b */ /* 0x000fe40003f2e000 */
[----:B------:R-:W-:-:S03]  /*1950*/  SEL R64, R23, 0xff800000, P5 ;  /* 0xff80000017407807 */ /* 0x000fc60002800000 */
[----:B------:R-:W-:Y:S02]  /*1960*/  @!P0 SEL R62, R62, R58, !P1 ;  /* 0x0000003a3e3e8207 */ /* 0x000fe40004800000 */
[----:B------:R-:W-:-:S04]  /*1970*/  FSETP.GEU.AND P0, PT, R59, R60, PT ;  /* 0x0000003c3b00720b */ /* 0x000fc80003f0e000 */
[----:B------:R-:W-:Y:S02]  /*1980*/  @!P3 SEL R60, R60, R59, !P0 ;  /* 0x0000003b3c3cb207 */ /* 0x000fe40004000000 */
[-C--:B------:R-:W-:Y:S02]  /*1990*/  FSETP.NAN.AND P3, PT, R64, R64.reuse, PT ;  /* 0x000000404000720b */ /* 0x080fe40003f68000 */
[----:B------:R-:W-:Y:S02]  /*19a0*/  FSETP.GEU.AND P4, PT, R70, R64, PT ;  /* 0x000000404600720b */ /* 0x000fe40003f8e000 */
[----:B------:R-:W-:Y:S02]  /*19b0*/  CS2R R20, SRZ ;  /* 0x0000000000147805 */ /* 0x000fe4000001ff00 */
[----:B------:R-:W-:-:S07]  /*19c0*/  CS2R R22, SRZ ;  /* 0x0000000000167805 */ /* 0x000fce000001ff00 */
[----:B------:R-:W-:Y:S01]  /*19d0*/  @!P3 SEL R64, R64, R70, !P4 ;  /* 0x000000464040b207 */ /* 0x000fe20006000000 */
[----:B------:R-:W-:-:S04]  /*19e0*/  VIADD R70, R29, 0x3740 ;  /* 0x000037401d467836 */ /* 0x000fc80000000000 */
[----:B------:R-:W-:-:S04]  /*19f0*/  IMAD.IADD R40, R30, 0x1, R70 ;  /* 0x000000011e287824 */ /* 0x000fc800078e0246 */
[----:B------:R-:W-:Y:S02]  /*1a00*/  IMAD.WIDE R40, R40, 0x4, R10 ;  /* 0x0000000428287825 */ /* 0x000fe400078e020a */
[----:B------:R-:W2:Y:S04]  /*1a10*/  LDL.LU.64 R10, [R1] ;  /* 0x00000000010a7983 */ /* 0x000ea80000300a00 */
[----:B------:R-:W3:Y:S01]  /*1a20*/  @P5 LDG.E.128 R20, desc[UR6][R40.64] ;  /* 0x0000000628145981 */ /* 0x000ee2000c1e1d00 */
[----:B------:R-:W-:Y:S02]  /*1a30*/  P2R R59, PR, RZ, 0x1 ;  /* 0x00000001ff3b7803 */ /* 0x000fe40000000000 */
[----:B------:R-:W-:Y:S02]  /*1a40*/  P2R R58, PR, RZ, 0x2 ;  /* 0x00000002ff3a7803 */ /* 0x000fe40000000000 */
[----:B------:R-:W-:-:S02]  /*1a50*/  ISETP.NE.AND P1, PT, R39, RZ, PT ;  /* 0x000000ff2700720c */ /* 0x000fc40003f25270 */
[----:B---3--:R-:W-:-:S04]  /*1a60*/  SEL R20, R20, 0xff800000, P5 ;  /* 0xff80000014147807 */ /* 0x008fc80002800000 */
        /* <DEDUP_REMOVED lines=11> */
[----:B------:R-:W-:-:S09]  /*1b20*/  FSETP.GEU.AND P0, PT, R26, R22, PT ;  /* 0x000000161a00720b */ /* 0x000fd20003f0e000 */
[----:B------:R-:W-:Y:S02]  /*1b30*/  @!P3 SEL R22, R22, R26, !P0 ;  /* 0x0000001a1616b207 */ /* 0x000fe40004000000 */
[----:B------:R-:W-:Y:S02]  /*1b40*/  P2R R26, PR, RZ, 0x2 ;  /* 0x00000002ff1a7803 */ /* 0x000fe40000000000 */
[----:B------:R-:W-:-:S04]  /*1b50*/  ISETP.NE.AND P1, PT, R36, RZ, PT ;  /* 0x000000ff2400720c */ /* 0x000fc80003f25270 */
[----:B------:R-:W-:Y:S02]  /*1b60*/  P2R R30, PR, RZ, 0x2 ;  /* 0x00000002ff1e7803 */ /* 0x000fe40000000000 */
[----:B------:R-:W-:-:S04]  /*1b70*/  ISETP.NE.AND P1, PT, R38, RZ, PT ;  /* 0x000000ff2600720c */ /* 0x000fc80003f25270 */
[----:B------:R-:W-:Y:S02]  /*1b80*/  P2R R36, PR, RZ, 0x2 ;  /* 0x00000002ff247803 */ /* 0x000fe40000000000 */
[----:B------:R-:W-:-:S04]  /*1b90*/  ISETP.NE.AND P1, PT, R37, RZ, PT ;  /* 0x000000ff2500720c */ /* 0x000fc80003f25270 */
[----:B------:R-:W-:Y:S02]  /*1ba0*/  P2R R37, PR, RZ, 0x2 ;  /* 0x00000002ff257803 */ /* 0x000fe40000000000 */
[----:B------:R-:W-:-:S04]  /*1bb0*/  ISETP.NE.AND P1, PT, R14, RZ, PT ;  /* 0x000000ff0e00720c */ /* 0x000fc80003f25270 */
[----:B------:R-:W-:Y:S02]  /*1bc0*/  P2R R38, PR, RZ, 0x2 ;  /* 0x00000002ff267803 */ /* 0x000fe40000000000 */
[----:B------:R-:W-:Y:S02]  /*1bd0*/  ISETP.NE.AND P1, PT, R15, RZ, PT ;  /* 0x000000ff0f00720c */ /* 0x000fe40003f25270 */
[----:B------:R-:W1:Y:S02]  /*1be0*/  LDC.64 R14, c[0x0][0x210] ;  /* 0x00008400ff0e7b82 */ /* 0x000e640000000a00 */
        /* <DEDUP_REMOVED lines=15> */
[----:B--2---:R-:W-:Y:S01]  /*1ce0*/  ISETP.NE.AND P1, PT, R10, RZ, PT ;  /* 0x000000ff0a00720c */ /* 0x004fe20003f25270 */
[----:B------:R-:W-:-:S03]  /*1cf0*/  IMAD.IADD R10, R24, 0x1, R70 ;  /* 0x00000001180a7824 */ /* 0x000fc600078e0246 */
[----:B------:R-:W-:Y:S02]  /*1d00*/  P2R R71, PR, RZ, 0x2 ;  /* 0x00000002ff477803 */ /* 0x000fe40000000000 */
[----:B------:R-:W-:Y:S01]  /*1d10*/  ISETP.NE.AND P1, PT, R11, RZ, PT ;  /* 0x000000ff0b00720c */ /* 0x000fe20003f25270 */
[----:B-1----:R-:W-:Y:S01]  /*1d20*/  IMAD.WIDE R10, R10, 0x4, R14 ;  /* 0x000000040a0a7825 */ /* 0x002fe200078e020e */
[----:B------:R-:W-:Y:S02]  /*1d30*/  CS2R R12, SRZ ;  /* 0x00000000000c7805 */ /* 0x000fe4000001ff00 */
[----:B------:R-:W-:-:S06]  /*1d40*/  CS2R R14, SRZ ;  /* 0x00000000000e7805 */ /* 0x000fcc000001ff00 */
[----:B------:R-:W2:Y:S01]  /*1d50*/  @P5 LDG.E.128 R12, desc[UR6][R10.64] ;  /* 0x000000060a0c5981 */ /* 0x000ea2000c1e1d00 */
[----:B------:R-:W-:-:S04]  /*1d60*/  SEL R23, R23, 0xff800000, P5 ;  /* 0xff80000017177807 */ /* 0x000fc80002800000 */
[-C--:B------:R-:W-:Y:S02]  /*1d70*/  FSETP.NAN.AND P3, PT, R23, R23.reuse, PT ;  /* 0x000000171700720b */ /* 0x080fe40003f68000 */
[----:B------:R-:W-:Y:S02]  /*1d80*/  P2R R63, PR, RZ, 0x10 ;  /* 0x00000010ff3f7803 */ /* 0x000fe40000000000 */
[----:B------:R-:W-:Y:S02]  /*1d90*/  P2R R27, PR, RZ, 0x1 ;  /* 0x00000001ff1b7803 */ /* 0x000fe40000000000 */
[----:B------:R-:W-:-:S07]  /*1da0*/  FSETP.GEU.AND P0, PT, R19, R23, PT ;  /* 0x000000171300720b */ /* 0x000fce0003f0e000 */
[----:B------:R-:W-:Y:S02]  /*1db0*/  @!P3 SEL R23, R23, R19, !P0 ;  /* 0x000000131717b207 */ /* 0x000fe40004000000 */
[----:B------:R-:W-:Y:S02]  /*1dc0*/  P2R R72, PR, RZ, 0x2 ;  /* 0x00000002ff487803 */ /* 0x000fe40000000000 */
[----:B------:R-:W-:-:S04]  /*1dd0*/  ISETP.NE.AND P1, PT, R8, RZ, PT ;  /* 0x000000ff0800720c */ /* 0x000fc80003f25270 */
[----:B------:R-:W-:Y:S02]  /*1de0*/  P2R R8, PR, RZ, 0x2 ;  /* 0x00000002ff087803 */ /* 0x000fe40000000000 */
[----:B------:R-:W-:Y:S02]  /*1df0*/  P2R R19, PR, RZ, 0x1 ;  /* 0x00000001ff137803 */ /* 0x000fe40000000000 */
[----:B------:R-:W-:Y:S02]  /*1e00*/  ISETP.NE.AND P0, PT, R3, RZ, PT ;  /* 0x000000ff0300720c */ /* 0x000fe40003f05270 */
[----:B------:R-:W-:Y:S02]  /*1e10*/  P2R R57, PR, RZ, 0x4 ;  /* 0x00000004ff397803 */ /* 0x000fe40000000000 */
[----:B------:R-:W-:Y:S02]  /*1e20*/  ISETP.NE.AND P2, PT, R48, RZ, PT ;  /* 0x000000ff3000720c */ /* 0x000fe40003f45270 */
[----:B--2---:R-:W-:-:S02]  /*1e30*/  SEL R12, R12, 0xff800000, P5 ;  /* 0xff8000000c0c7807 */ /* 0x004fc40002800000 */
[----:B------:R-:W-:Y:S02]  /*1e40*/  SEL R13, R13, 0xff800000, P5 ;  /* 0xff8000000d0d7807 */ /* 0x000fe40002800000 */
[-C--:B------:R-:W-:Y:S02]  /*1e50*/  FSETP.NAN.AND P4, PT, R12, R12.reuse, PT ;  /* 0x0000000c0c00720b */ /* 0x080fe40003f88000 */
[----:B------:R-:W-:Y:S02]  /*1e60*/  FSETP.NAN.AND P6, PT, R13, R13, PT ;  /* 0x0000000d0d00720b */ /* 0x000fe40003fc8000 */
[----:B------:R-:W-:Y:S02]  /*1e70*/  FSETP.GEU.AND P3, PT, R61, R12, PT ;  /* 0x0000000c3d00720b */ /* 0x000fe40003f6e000 */
[----:B------:R-:W-:-:S07]  /*1e80*/  SEL R14, R14, 0xff800000, P5 ;  /* 0xff8000000e0e7807 */ /* 0x000fce0002800000 */
[----:B------:R-:W-:Y:S02]  /*1e90*/  @!P4 SEL R12, R12, R61, !P3 ;  /* 0x0000003d0c0cc207 */ /* 0x000fe40005800000 */
[----:B------:R-:W-:Y:S02]  /*1ea0*/  FSETP.GEU.AND P4, PT, R62, R13, PT ;  /* 0x0000000d3e00720b */ /* 0x000fe40003f8e000 */
[----:B------:R-:W-:Y:S02]  /*1eb0*/  SEL R15, R15, 0xff800000, P5 ;  /* 0xff8000000f0f7807 */ /* 0x000fe40002800000 */
[----:B------:R-:W-:Y:S02]  /*1ec0*/  @!P6 SEL R13, R13, R62, !P4 ;  /* 0x0000003e0d0de207 */ /* 0x000fe40006000000 */
[----:B------:R-:W-:Y:S02]  /*1ed0*/  FSETP.NAN.AND P6, PT, R14, R14, PT ;  /* 0x0000000e0e00720b */ /* 0x000fe40003fc8000 */
[----:B------:R-:W-:-:S02]  /*1ee0*/  FSETP.NAN.AND P1, PT, R15, R15, PT ;  /* 0x0000000f0f00720b */ /* 0x000fc40003f28000 */
[----:B------:R-:W-:-:S09]  /*1ef0*/  FSETP.GEU.AND P5, PT, R60, R14, PT ;  /* 0x0000000e3c00720b */ /* 0x000fd20003fae000 */
[----:B------:R-:W-:Y:S02]  /*1f00*/  @!P6 SEL R14, R14, R60, !P5 ;  /* 0x0000003c0e0ee207 */ /* 0x000fe40006800000 */
[----:B------:R-:W-:-:S04]  /*1f10*/  FSETP.GEU.AND P6, PT, R64, R15, PT ;  /* 0x0000000f4000720b */ /* 0x000fc80003fce000 */
[----:B------:R-:W-:Y:S02]  /*1f20*/  @!P1 SEL R15, R15, R64, !P6 ;  /* 0x000000400f0f9207 */ /* 0x000fe40007000000 */
[----:B------:R-:W-:Y:S02]  /*1f30*/  ISETP.NE.AND P1, PT, R8, RZ, PT ;  /* 0x000000ff0800720c */ /* 0x000fe40003f25270 */
[----:B------:R-:W-:Y:S02]  /*1f40*/  P2R R3, PR, RZ, 0x8 ;  /* 0x00000008ff037803 */ /* 0x000fe40000000000 */
[----:B------:R-:W-:Y:S02]  /*1f50*/  ISETP.NE.AND P3, PT, R0, RZ, PT ;  /* 0x000000ff0000720c */ /* 0x000fe40003f65270 */
[----:B------:R-:W-:Y:S02]  /*1f60*/  SEL R0, RZ, 0x1, !P1 ;  /* 0x00000001ff007807 */ /* 0x000fe40004800000 */
[----:B------:R-:W-:-:S02]  /*1f70*/  ISETP.NE.AND P1, PT, R72, RZ, PT ;  /* 0x000000ff4800720c */ /* 0x000fc40003f25270 */
[----:B------:R-:W-:Y:S02]  /*1f80*/  P2R R10, PR, RZ, 0x10 ;  /* 0x00000010ff0a7803 */ /* 0x000fe40000000000 */
[----:B------:R-:W-:Y:S02]  /*1f90*/  ISETP.NE.AND P4, PT, R2, RZ, PT ;  /* 0x000000ff0200720c */ /* 0x000fe40003f85270 */
[----:B------:R-:W-:Y:S02]  /*1fa0*/  SEL R2, RZ, 0x1, !P1 ;  /* 0x00000001ff027807 */ /* 0x000fe40004800000 */
[----:B------:R-:W-:-:S04]  /*1fb0*/  ISETP.NE.AND P1, PT, R71, RZ, PT ;  /* 0x000000ff4700720c */ /* 0x000fc80003f25270 */
[----:B------:R-:W-:Y:S02]  /*1fc0*/  SEL R8, RZ, 0x1, !P1 ;  /* 0x00000001ff087807 */ /* 0x000fe40004800000 */
[----:B------:R-:W-:-:S04]  /*1fd0*/  ISETP.NE.AND P1, PT, R41, RZ, PT ;  /* 0x000000ff2900720c */ /* 0x000fc80003f25270 */
[----:B------:R-:W-:Y:S02]  /*1fe0*/  SEL R11, RZ, 0x1, !P1 ;  /* 0x00000001ff0b7807 */ /* 0x000fe40004800000 */
[----:B------:R-:W-:-:S04]  /*1ff0*/  ISETP.NE.AND P1, PT, R33, RZ, PT ;  /* 0x000000ff2100720c */ /* 0x000fc80003f25270 */
[----:B------:R-:W-:Y:S02]  /*2000*/  SEL R33, RZ, 0x1, !P1 ;  /* 0x00000001ff217807 */ /* 0x000fe40004800000 */
[----:B------:R-:W-:-:S04]  /*2010*/  ISETP.NE.AND P1, PT, R32, RZ, PT ;  /* 0x000000ff2000720c */ /* 0x000fc80003f25270 */
[----:B------:R-:W-:Y:S02]  /*2020*/  SEL R32, RZ, 0x1, !P1 ;  /* 0x00000001ff207807 */ /* 0x000fe40004800000 */
[----:B------:R-:W-:Y:S02]  /*2030*/  ISETP.NE.AND P1, PT, R31, RZ, PT ;  /* 0x000000ff1f00720c */ /* 0x000fe40003f25270 */
[----:B------:R-:W-:Y:S02]  /*2040*/  P2R R48, PR, RZ, 0x40 ;  /* 0x00000040ff307803 */ /* 0x000fe40000000000 */
[----:B------:R-:W-:Y:S02]  /*2050*/  ISETP.NE.AND P6, PT, R35, RZ, PT ;  /* 0x000000ff2300720c */ /* 0x000fe40003fc5270 */
[----:B------:R-:W-:Y:S02]  /*2060*/  SEL R35, RZ, 0x1, !P1 ;  /* 0x00000001ff237807 */ /* 0x000fe40004800000 */
[----:B------:R-:W-:-:S04]  /*2070*/  ISETP.NE.AND P1, PT, R34, RZ, PT ;  /* 0x000000ff2200720c */ /* 0x000fc80003f25270 */
[----:B------:R-:W-:Y:S02]  /*2080*/  SEL R34, RZ, 0x1, !P1 ;  /* 0x00000001ff227807 */ /* 0x000fe40004800000 */
[----:B------:R-:W-:-:S04]  /*2090*/  ISETP.NE.AND P1, PT, R40, RZ, PT ;  /* 0x000000ff2800720c */ /* 0x000fc80003f25270 */
[----:B------:R-:W-:Y:S02]  /*20a0*/  SEL R0, R0, 0x2, P1 ;  /* 0x0000000200007807 */ /* 0x000fe40000800000 */
[----:B------:R-:W-:-:S04]  /*20b0*/  ISETP.NE.AND P1, PT, R16, RZ, PT ;  /* 0x000000ff1000720c */ /* 0x000fc80003f25270 */
[----:B------:R-:W-:Y:S02]  /*20c0*/  SEL R16, R2, 0x2, P1 ;  /* 0x0000000202107807 */ /* 0x000fe40000800000 */
[----:B------:R-:W-:-:S04]  /*20d0*/  ISETP.NE.AND P1, PT, R39, RZ, PT ;  /* 0x000000ff2700720c */ /* 0x000fc80003f25270 */
[----:B------:R-:W-:Y:S02]  /*20e0*/  SEL R31, R8, 0x2, P1 ;  /* 0x00000002081f7807 */ /* 0x000fe40000800000 */
[----:B------:R-:W-:Y:S02]  /*20f0*/  ISETP.NE.AND P1, PT, R38, RZ, PT ;  /* 0x000000ff2600720c */ /* 0x000fe40003f25270 */
[----:B------:R-:W-:Y:S02]  /*2100*/  SEL R34, R34, 0x2, P6 ;  /* 0x0000000222227807 */ /* 0x000fe40003000000 */
[----:B------:R-:W-:Y:S02]  /*2110*/  SEL R8, R11, 0x2, P1 ;  /* 0x000000020b087807 */ /* 0x000fe40000800000 */
[----:B------:R-:W-:Y:S02]  /*2120*/  ISETP.NE.AND P1, PT, R37, RZ, PT ;  /* 0x000000ff2500720c */ /* 0x000fe40003f25270 */
[----:B------:R-:W-:-:S02]  /*2130*/  ISETP.NE.AND P6, PT, R9, RZ, PT ;  /* 0x000000ff0900720c */ /* 0x000fc40003fc5270 */
[----:B------:R-:W-:Y:S02]  /*2140*/  SEL R2, R33, 0x2, P1 ;  /* 0x0000000221027807 */ /* 0x000fe40000800000 */
[----:B------:R-:W-:Y:S02]  /*2150*/  ISETP.NE.AND P1, PT, R36, RZ, PT ;  /* 0x000000ff2400720c */ /* 0x000fe40003f25270 */
[----:B------:R-:W-:Y:S02]  /*2160*/  P2R R9, PR, RZ, 0x40 ;  /* 0x00000040ff097803 */ /* 0x000fe40000000000 */
[----:B------:R-:W-:Y:S02]  /*2170*/  ISETP.NE.AND P6, PT, R56, RZ, PT ;  /* 0x000000ff3800720c */ /* 0x000fe40003fc5270 */
[----:B------:R-:W-:Y:S02]  /*2180*/  SEL R11, R32, 0x2, P1 ;  /* 0x00000002200b7807 */ /* 0x000fe40000800000 */
[----:B------:R-:W-:-:S02]  /*2190*/  ISETP.NE.AND P1, PT, R30, RZ, PT ;  /* 0x000000ff1e00720c */ /* 0x000fc40003f25270 */
[----:B------:R-:W-:Y:S02]  /*21a0*/  P2R R32, PR, RZ, 0x40 ;  /* 0x00000040ff207803 */ /* 0x000fe40000000000 */
[----:B------:R-:W-:Y:S02]  /*21b0*/  ISETP.NE.AND P6, PT, R55, RZ, PT ;  /* 0x000000ff3700720c */ /* 0x000fe40003fc5270 */
[----:B------:R-:W-:Y:S02]  /*21c0*/  SEL R35, R35, 0x2, P1 ;  /* 0x0000000223237807 */ /* 0x000fe40000800000 */
[----:B------:R-:W-:Y:S02]  /*21d0*/  ISETP.NE.AND P1, PT, R26, RZ, PT ;  /* 0x000000ff1a00720c */ /* 0x000fe40003f25270 */
[----:B------:R-:W-:Y:S02]  /*21e0*/  P2R R33, PR, RZ, 0x40 ;  /* 0x00000040ff217803 */ /* 0x000fe40000000000 */
[----:B------:R-:W-:-:S02]  /*21f0*/  ISETP.NE.AND P6, PT, R6, RZ, PT ;  /* 0x000000ff0600720c */ /* 0x000fc40003fc5270 */
[----:B------:R-:W-:Y:S02]  /*2200*/  SEL R26, R31, 0x3, P4 ;  /* 0x000000031f1a7807 */ /* 0x000fe40002000000 */
[----:B------:R-:W-:Y:S02]  /*2210*/  SEL R31, R0, 0x3, P0 ;  /* 0x00000003001f7807 */ /* 0x000fe40000000000 */
[----:B------:R-:W-:Y:S02]  /*2220*/  SEL R0, R34, 0x3, P1 ;  /* 0x0000000322007807 */ /* 0x000fe40000800000 */
[----:B------:R-:W-:Y:S02]  /*2230*/  P2R R34, PR, RZ, 0x40 ;  /* 0x00000040ff227803 */ /* 0x000fe40000000000 */
[----:B------:R-:W-:Y:S02]  /*2240*/  ISETP.NE.AND P6, PT, R7, RZ, PT ;  /* 0x000000ff0700720c */ /* 0x000fe40003fc5270 */
[----:B------:R-:W-:-:S02]  /*2250*/  SEL R30, R16, 0x3, P3 ;  /* 0x00000003101e7807 */ /* 0x000fc40001800000 */
[----:B------:R-:W-:Y:S02]  /*2260*/  SEL R16, R35, 0x3, P2 ;  /* 0x0000000323107807 */ /* 0x000fe40001000000 */
        /* <DEDUP_REMOVED lines=26> */
[----:B------:R-:W-:Y:S02]  /*2410*/  ISETP.NE.AND P4, PT, R43, RZ, PT ;  /* 0x000000ff2b00720c */ /* 0x000fe40003f85270 */
[----:B------:R-:W-:Y:S02]  /*2420*/  P2R R43, PR, RZ, 0x40 ;  /* 0x00000040ff2b7803 */ /* 0x000fe40000000000 */
[----:B------:R-:W-:Y:S02]  /*2430*/  ISETP.NE.AND P6, PT, R44, RZ, PT ;  /* 0x000000ff2c00720c */ /* 0x000fe40003fc5270 */
[----:B------:R-:W-:-:S02]  /*2440*/  P2R R38, PR, RZ, 0x10 ;  /* 0x00000010ff267803 */ /* 0x000fc40000000000 */
[----:B------:R-:W-:Y:S02]  /*2450*/  ISETP.NE.AND P4, PT, R42, RZ, PT ;  /* 0x000000ff2a00720c */ /* 0x000fe40003f85270 */
[----:B------:R-:W-:Y:S02]  /*2460*/  P2R R42, PR, RZ, 0x40 ;  /* 0x00000040ff2a7803 */ /* 0x000fe40000000000 */
[----:B------:R-:W-:Y:S02]  /*2470*/  ISETP.NE.AND P6, PT, R75, RZ, PT ;  /* 0x000000ff4b00720c */ /* 0x000fe40003fc5270 */
[----:B------:R-:W-:Y:S02]  /*2480*/  P2R R24, PR, RZ, 0x20 ;  /* 0x00000020ff187803 */ /* 0x000fe40000000000 */
[----:B------:R-:W-:Y:S02]  /*2490*/  P2R R41, PR, RZ, 0x40 ;  /* 0x00000040ff297803 */ /* 0x000fe40000000000 */
[----:B------:R-:W-:-:S02]  /*24a0*/  ISETP.NE.AND P6, PT, R74, RZ, PT ;  /* 0x000000ff4a00720c */ /* 0x000fc40003fc5270 */
[----:B------:R-:W-:Y:S02]  /*24b0*/  ISETP.NE.AND P5, PT, R77, RZ, PT ;  /* 0x000000ff4d00720c */ /* 0x000fe40003fa5270 */
[----:B------:R-:W-:Y:S02]  /*24c0*/  SEL R26, R26, 0x4, P6 ;  /* 0x000000041a1a7807 */ /* 0x000fe40003000000 */
[----:B------:R-:W-:Y:S02]  /*24d0*/  SEL R8, R8, 0x3, P5 ;  /* 0x0000000308087807 */ /* 0x000fe40002800000 */
[----:B------:R-:W-:Y:S02]  /*24e0*/  SEL R11, R11, 0x3, P4 ;  /* 0x000000030b0b7807 */ /* 0x000fe40002000000 */
[----:B------:R-:W-:Y:S02]  /*24f0*/  ISETP.NE.AND P6, PT, R41, RZ, PT ;  /* 0x000000ff2900720c */ /* 0x000fe40003fc5270 */
[----:B------:R-:W-:-:S02]  /*2500*/  ISETP.NE.AND P4, PT, R38, RZ, PT ;  /* 0x000000ff2600720c */ /* 0x000fc40003f85270 */
[----:B------:R-:W-:Y:S02]  /*2510*/  SEL R8, R8, 0x4, P6 ;  /* 0x0000000408087807 */ /* 0x000fe40003000000 */
[----:B------:R-:W-:Y:S02]  /*2520*/  SEL R2, R2, 0x3, P4 ;  /* 0x0000000302027807 */ /* 0x000fe40002000000 */
[----:B------:R-:W-:-:S04]  /*2530*/  ISETP.NE.AND P6, PT, R42, RZ, PT ;  /* 0x000000ff2a00720c */ /* 0x000fc80003fc5270 */
[----:B------:R-:W-:Y:S02]  /*2540*/  SEL R2, R2, 0x4, P6 ;  /* 0x0000000402027807 */ /* 0x000fe40003000000 */
[----:B------:R-:W-:-:S04]  /*2550*/  ISETP.NE.AND P6, PT, R43, RZ, PT ;  /* 0x000000ff2b00720c */ /* 0x000fc80003fc5270 */
[----:B------:R-:W-:Y:S02]  /*2560*/  SEL R11, R11, 0x4, P6 ;  /* 0x000000040b0b7807 */ /* 0x000fe40003000000 */
[----:B------:R-:W-:-:S04]  /*2570*/  ISETP.NE.AND P6, PT, R46, RZ, PT ;  /* 0x000000ff2e00720c */ /* 0x000fc80003fc5270 */
[----:B------:R-:W-:Y:S02]  /*2580*/  SEL R16, R16, 0x4, P6 ;  /* 0x0000000410107807 */ /* 0x000fe40003000000 */
[----:B------:R-:W-:-:S04]  /*2590*/  ISETP.NE.AND P6, PT, R47, RZ, PT ;  /* 0x000000ff2f00720c */ /* 0x000fc80003fc5270 */
[----:B------:R-:W-:Y:S02]  /*25a0*/  SEL R0, R0, 0x4, P6 ;  /* 0x0000000400007807 */ /* 0x000fe40003000000 */
[----:B------:R-:W-:Y:S02]  /*25b0*/  ISETP.NE.AND P6, PT, R49, RZ, PT ;  /* 0x000000ff3100720c */ /* 0x000fe40003fc5270 */
[----:B------:R-:W-:Y:S02]  /*25c0*/  ISETP.NE.AND P0, PT, R73, RZ, PT ;  /* 0x000000ff4900720c */ /* 0x000fe40003f05270 */
[----:B------:R-:W-:Y:S02]  /*25d0*/  SEL R8, R8, 0x5, P6 ;  /* 0x0000000508087807 */ /* 0x000fe40003000000 */
[----:B------:R-:W-:Y:S02]  /*25e0*/  ISETP.NE.AND P6, PT, R51, RZ, PT ;  /* 0x000000ff3300720c */ /* 0x000fe40003fc5270 */
[----:B------:R-:W-:-:S02]  /*25f0*/  SEL R30, R30, 0x4, P0 ;  /* 0x000000041e1e7807 */ /* 0x000fc40000000000 */
[----:B------:R-:W-:Y:S02]  /*2600*/  SEL R26, R26, 0x5, P6 ;  /* 0x000000051a1a7807 */ /* 0x000fe40003000000 */
[----:B------:R-:W-:Y:S02]  /*2610*/  ISETP.NE.AND P6, PT, R52, RZ, PT ;  /* 0x000000ff3400720c */ /* 0x000fe40003fc5270 */
[----:B------:R-:W-:Y:S02]  /*2620*/  ISETP.NE.AND P3, PT, R76, RZ, PT ;  /* 0x000000ff4c00720c */ /* 0x000fe40003f65270 */
        /* <DEDUP_REMOVED lines=24> */
[----:B------:R-:W-:-:S02]  /*27b0*/  ISETP.NE.AND P6, PT, R32, RZ, PT ;  /* 0x000000ff2000720c */ /* 0x000fc40003fc5270 */
[----:B------:R-:W-:Y:S02]  /*27c0*/  SEL R31, R31, 0x7, P2 ;  /* 0x000000071f1f7807 */ /* 0x000fe40001000000 */
[----:B------:R-:W-:Y:S02]  /*27d0*/  ISETP.NE.AND P3, PT, R25, RZ, PT ;  /* 0x000000ff1900720c */ /* 0x000fe40003f65270 */
[----:B------:R-:W-:Y:S02]  /*27e0*/  SEL R0, R0, 0x6, P6 ;  /* 0x0000000600007807 */ /* 0x000fe40003000000 */
[----:B------:R-:W-:Y:S02]  /*27f0*/  SEL R26, R26, 0x7, P5 ;  /* 0x000000071a1a7807 */ /* 0x000fe40002800000 */
[----:B------:R-:W-:Y:S02]  /*2800*/  ISETP.NE.AND P2, PT, R57, RZ, PT ;  /* 0x000000ff3900720c */ /* 0x000fe40003f45270 */
[----:B------:R-:W-:-:S02]  /*2810*/  SEL R26, R26, 0x8, P3 ;  /* 0x000000081a1a7807 */ /* 0x000fc40001800000 */
[----:B------:R-:W-:Y:S02]  /*2820*/  SEL R0, R0, 0x7, P2 ;  /* 0x0000000700007807 */ /* 0x000fe40001000000 */
[----:B------:R-:W-:Y:S02]  /*2830*/  ISETP.NE.AND P3, PT, R3, RZ, PT ;  /* 0x000000ff0300720c */ /* 0x000fe40003f65270 */
[----:B------:R-:W-:Y:S02]  /*2840*/  ISETP.NE.AND P0, PT, R27, RZ, PT ;  /* 0x000000ff1b00720c */ /* 0x000fe40003f05270 */
[----:B------:R-:W-:Y:S02]  /*2850*/  SEL R27, R0, 0x8, P3 ;  /* 0x00000008001b7807 */ /* 0x000fe40001800000 */
[----:B------:R-:W1:Y:S01]  /*2860*/  S2R R0, SR_TID.X ;  /* 0x0000000000007919 */ /* 0x000e620000002100 */
[----:B------:R-:W2:Y:S01]  /*2870*/  S2R R70, SR_TID.X ;  /* 0x0000000000467919 */ /* 0x000ea20000002100 */
[----:B0-----:R-:W-:Y:S01]  /*2880*/  UPRMT UR4, UR5, 0x654, UR4 ;  /* 0x0000065405047896 */ /* 0x001fe20008000004 */
[----:B-1----:R-:W-:-:S05]  /*2890*/  IMAD.SHL.U32 R2, R0, 0x8, RZ ;  /* 0x0000000800027824 */ /* 0x002fca00078e00ff */
[----:B------:R-:W-:-:S04]  /*28a0*/  LOP3.LUT R2, R2, 0x3f8, RZ, 0xc0, !PT ;  /* 0x000003f802027812 */ /* 0x000fc800078ec0ff */
[----:B------:R-:W-:Y:S01]  /*28b0*/  LEA R28, R2, UR4, 0x2 ;  /* 0x00000004021c7c11 */ /* 0x000fe2000f8e10ff */
[----:B--2---:R-:W-:Y:S01]  /*28c0*/  IMAD.SHL.U32 R0, R70, 0x4, RZ ;  /* 0x0000000446007824 */ /* 0x004fe200078e00ff */
[----:B------:R-:W-:Y:S01]  /*28d0*/  ISETP.NE.AND P6, PT, R9, RZ, PT ;  /* 0x000000ff0900720c */ /* 0x000fe20003fc5270 */
[----:B------:R-:W0:Y:S02]  /*28e0*/  LDC.64 R2, c[0x0][0x218] ;  /* 0x00008600ff027b82 */ /* 0x000e240000000a00 */
[----:B------:R-:W-:Y:S04]  /*28f0*/  STS.128 [R28], R20 ;  /* 0x000000141c007388 */ /* 0x000fe80000000c00 */
[----:B------:R1:W-:Y:S01]  /*2900*/  STS.128 [R28+0x10], R12 ;  /* 0x0000100c1c007388 */ /* 0x0003e20000000c00 */
[----:B------:R-:W-:-:S02]  /*2910*/  ISETP.NE.AND P1, PT, R18, RZ, PT ;  /* 0x000000ff1200720c */ /* 0x000fc40003f25270 */
[----:B------:R-:W-:Y:S01]  /*2920*/  LOP3.LUT R0, R0, 0x1fc, RZ, 0xc0, !PT ;  /* 0x000001fc00007812 */ /* 0x000fe200078ec0ff */
[----:B------:R-:W2:Y:S01]  /*2930*/  S2R R70, SR_CTAID.X ;  /* 0x0000000000467919 */ /* 0x000ea20000002500 */
[----:B------:R-:W-:Y:S01]  /*2940*/  BAR.SYNC.DEFER_BLOCKING 0x0 ;  /* 0x0000000000007b1d */ /* 0x000fe20000010000 */
[----:B------:R-:W-:Y:S02]  /*2950*/  ISETP.NE.AND P4, PT, R29, RZ, PT ;  /* 0x000000ff1d00720c */ /* 0x000fe40003f85270 */
[----:B------:R-:W-:Y:S02]  /*2960*/  SEL R8, R8, 0x7, P6 ;  /* 0x0000000708087807 */ /* 0x000fe40003000000 */
[----:B------:R-:W-:Y:S02]  /*2970*/  SEL R30, R30, 0x7, P1 ;  /* 0x000000071e1e7807 */ /* 0x000fe40000800000 */
[----:B------:R-:W-:Y:S01]  /*2980*/  LEA R29, R0, UR4, 0x2 ;  /* 0x00000004001d7c11 */ /* 0x000fe2000f8e10ff */
[----:B------:R-:W-:Y:S01]  /*2990*/  ULDC.64 UR4, c[0x0][0x218] ;  /* 0x0000860000047ab9 */ /* 0x000fe20000000a00 */
[----:B------:R-:W-:-:S02]  /*29a0*/  ISETP.NE.AND P1, PT, R58, RZ, PT ;  /* 0x000000ff3a00720c */ /* 0x000fc40003f25270 */
[----:B------:R-:W-:Y:S02]  /*29b0*/  SEL R5, R8, 0x8, P4 ;  /* 0x0000000808057807 */ /* 0x000fe40002000000 */
[----:B------:R-:W-:Y:S02]  /*29c0*/  ISETP.NE.AND P5, PT, R24, RZ, PT ;  /* 0x000000ff1800720c */ /* 0x000fe40003fa5270 */
[----:B------:R-:W-:Y:S02]  /*29d0*/  ISETP.NE.AND P4, PT, R10, RZ, PT ;  /* 0x000000ff0a00720c */ /* 0x000fe40003f85270 */
[----:B------:R-:W-:Y:S02]  /*29e0*/  SEL R30, R30, 0x8, P0 ;  /* 0x000000081e1e7807 */ /* 0x000fe40000000000 */
[----:B------:R-:W-:Y:S02]  /*29f0*/  SEL R24, R16, 0x7, P1 ;  /* 0x0000000710187807 */ /* 0x000fe40000800000 */
[----:B------:R-:W-:Y:S01]  /*2a00*/  ISETP.NE.AND P0, PT, R19, RZ, PT ;  /* 0x000000ff1300720c */ /* 0x000fe20003f05270 */
[----:B------:R-:W3:Y:S04]  /*2a10*/  LDS.128 R8, [R29] ;  /* 0x000000001d087984 */ /* 0x000ee80000000c00 */
[----:B------:R-:W4:Y:S01]  /*2a20*/  LDS.128 R16, [R29+0x800] ;  /* 0x000800001d107984 */ /* 0x000f220000000c00 */
[----:B------:R-:W-:-:S02]  /*2a30*/  ISETP.NE.AND P1, PT, R54, RZ, PT ;  /* 0x000000ff3600720c */ /* 0x000fc40003f25270 */
[----:B------:R-:W-:Y:S02]  /*2a40*/  ISETP.NE.AND P3, PT, R50, RZ, PT ;  /* 0x000000ff3200720c */ /* 0x000fe40003f65270 */
[----:B------:R-:W-:Y:S02]  /*2a50*/  SEL R31, R31, 0x8, P0 ;  /* 0x000000081f1f7807 */ /* 0x000fe40000000000 */
[----:B------:R-:W-:Y:S02]  /*2a60*/  ISETP.NE.AND P2, PT, R63, RZ, PT ;  /* 0x000000ff3f00720c */ /* 0x000fe40003f45270 */
[----:B------:R-:W-:Y:S02]  /*2a70*/  ISETP.NE.AND P0, PT, R59, RZ, PT ;  /* 0x000000ff3b00720c */ /* 0x000fe40003f05270 */
[----:B------:R-:W-:Y:S02]  /*2a80*/  SEL R6, R6, 0x6, P3 ;  /* 0x0000000606067807 */ /* 0x000fe40001800000 */
[----:B------:R-:W-:Y:S01]  /*2a90*/  SEL R7, R7, 0x6, P1 ;  /* 0x0000000607077807 */ /* 0x000fe20000800000 */
[----:B--2---:R-:W-:Y:S01]  /*2aa0*/  IMAD.SHL.U32 R70, R70, 0x400, RZ ;  /* 0x0000040046467824 */ /* 0x004fe200078e00ff */
[----:B------:R-:W-:-:S02]  /*2ab0*/  ISETP.NE.AND P6, PT, R48, RZ, PT ;  /* 0x000000ff3000720c */ /* 0x000fc40003fc5270 */
[----:B------:R-:W-:Y:S02]  /*2ac0*/  SEL R6, R6, 0x7, P0 ;  /* 0x0000000706067807 */ /* 0x000fe40000000000 */
[----:B------:R-:W-:Y:S02]  /*2ad0*/  SEL R7, R7, 0x7, P2 ;  /* 0x0000000707077807 */ /* 0x000fe40001000000 */
[----:B------:R-:W-:Y:S02]  /*2ae0*/  PRMT R25, R5, 0x3340, R26 ;  /* 0x0000334005197816 */ /* 0x000fe4000000001a */
[----:B------:R-:W-:Y:S02]  /*2af0*/  LOP3.LUT R5, R70, R0, RZ, 0xfc, !PT ;  /* 0x0000000046057212 */ /* 0x000fe400078efcff */
[----:B------:R-:W-:Y:S02]  /*2b00*/  SEL R24, R24, 0x8, P4 ;  /* 0x0000000818187807 */ /* 0x000fe40002000000 */
[----:B------:R-:W-:-:S02]  /*2b10*/  SEL R0, R6, 0x8, P5 ;  /* 0x0000000806007807 */ /* 0x000fc40002800000 */
[----:B------:R-:W-:Y:S02]  /*2b20*/  SEL R7, R7, 0x8, P6 ;  /* 0x0000000807077807 */ /* 0x000fe40003000000 */
[----:B-1----:R-:W-:Y:S02]  /*2b30*/  SHF.R.S32.HI R14, RZ, 0x1f, R70 ;  /* 0x0000001fff0e7819 */ /* 0x002fe40000011446 */
[----:B------:R-:W-:Y:S02]  /*2b40*/  LEA R6, P0, R5, UR4, 0x2 ;  /* 0x0000000405067c11 */ /* 0x000fe4000f8010ff */
[----:B------:R-:W-:Y:S02]  /*2b50*/  PRMT R30, R30, 0x3340, R31 ;  /* 0x000033401e1e7816 */ /* 0x000fe4000000001f */
[----:B------:R-:W-:Y:S02]  /*2b60*/  PRMT R27, R27, 0x3340, R24 ;  /* 0x000033401b1b7816 */ /* 0x000fe40000000018 */
[----:B------:R-:W-:-:S02]  /*2b70*/  IADD3 R12, P1, R4, UR8, RZ ;  /* 0x00000008040c7c10 */ /* 0x000fc4000ff3e0ff */
[----:B------:R-:W-:Y:S01]  /*2b80*/  PRMT R0, R0, 0x3340, R7 ;  /* 0x0000334000007816 */ /* 0x000fe20000000007 */
[C---:B0-----:R-:W-:Y:S01]  /*2b90*/  IMAD.WIDE R2, R5.reuse, 0x4, R2 ;  /* 0x0000000405027825 */ /* 0x041fe200078e0202 */
[----:B------:R-:W-:Y:S02]  /*2ba0*/  LEA.HI.X R7, R5, UR5, R14, 0x2, P0 ;  /* 0x0000000505077c11 */ /* 0x000fe400080f140e */
[----:B------:R-:W-:Y:S02]  /*2bb0*/  LEA.HI.X.SX32 R13, R4, UR9, 0x1, P1 ;  /* 0x00000009040d7c11 */ /* 0x000fe400088f0eff */
[----:B------:R-:W-:Y:S02]  /*2bc0*/  PRMT R30, R25, 0x5410, R30 ;  /* 0x00005410191e7816 */ /* 0x000fe4000000001e */
[----:B------:R-:W-:Y:S01]  /*2bd0*/  PRMT R31, R27, 0x5410, R0 ;  /* 0x000054101b1f7816 */ /* 0x000fe20000000000 */
[----:B---3--:R-:W-:Y:S04]  /*2be0*/  STG.E.128 desc[UR6][R2.64], R8 ;  /* 0x0000000802007986 */ /* 0x008fe8000c101d06 */
[----:B----4-:R-:W-:Y:S04]  /*2bf0*/  STG.E.128 desc[UR6][R6.64+0x800], R16 ;  /* 0x0008001006007986 */ /* 0x010fe8000c101d06 */
[----:B------:R-:W-:Y:S01]  /*2c00*/  STG.E.64 desc[UR6][R12.64], R30 ;  /* 0x0000001e0c007986 */ /* 0x000fe2000c101b06 */
[----:B------:R-:W-:Y:S05]  /*2c10*/  EXIT ;  /* 0x000000000000794d */ /* 0x000fea0003800000 */
.L_x_0:
[----:B------:R-:W-:-:S00]  /*2c20*/  BRA `(.L_x_0) ;  /* 0xfffffffc00fc7947 */ /* 0x000fc0000383ffff */
[----:B------:R-:W-:-:S00]  /*2c30*/  NOP ;  /* 0x0000000000007918 */ /* 0x000fc00000000000 */
        /* <DEDUP_REMOVED lines=12> */
.L_x_1:


//--------------------- .nv.shared.triton_poi_fused_max_pool2d_with_indices_54 --------------------------
	.section	.nv.shared.triton_poi_fused_max_pool2d_with_indices_54,"aw",@nobits
	.sectionflags	@""
	.align	16
	.zero		1024


//--------------------- .nv.constant0.triton_poi_fused_max_pool2d_with_indices_54 --------------------------
	.section	.nv.constant0.triton_poi_fused_max_pool2d_with_indices_54,"a",@progbits
	.sectionflags	@""
	.align	4
.nv.constant0.triton_poi_fused_max_pool2d_with_indices_54:
	.zero		556
